def attn_fwd(
    Q,
    K,
    V,
    Out,
    Lse,
    sm_scale,
    stride_qz,
    stride_qh,
    stride_qm,
    stride_qk,
    stride_kz,
    stride_kh,
    stride_kn,
    stride_kk,
    stride_vz,
    stride_vh,
    stride_vn,
    stride_vk,
    stride_oz,
    stride_oh,
    stride_om,
    stride_ok,
    seqlen_q,
    seqlen_k,
    BLOCK_M: tl.constexpr,
    BLOCK_N: tl.constexpr,
    HEAD_DIM: tl.constexpr,
    CAUSAL: tl.constexpr,
):
    start_m = tl.program_id(0)
    off_hz = tl.program_id(1)
    q_off = off_hz * stride_qh
    k_off = off_hz * stride_kh
    v_off = off_hz * stride_vh
    offs_m = start_m * BLOCK_M + tl.arange(0, BLOCK_M)
    offs_d = tl.arange(0, HEAD_DIM)
    offs_n = tl.arange(0, BLOCK_N)
    q_ptrs = Q + q_off + offs_m[:, None] * stride_qm + offs_d[None, :] * stride_qk
    k_ptrs = K + k_off + offs_d[:, None] * stride_kk + offs_n[None, :] * stride_kn
    v_ptrs = V + v_off + offs_n[:, None] * stride_vn + offs_d[None, :] * stride_vk
    m_i = tl.full([BLOCK_M], float("-inf"), dtype=tl.float32)
    l_i = tl.zeros([BLOCK_M], dtype=tl.float32) + 1.0
    acc = tl.zeros([BLOCK_M, HEAD_DIM], dtype=tl.float32)
    q = tl.load(q_ptrs)
    acc, l_i, m_i = _attn_fwd_inner(
        acc,
        l_i,
        m_i,
        q,
        k_ptrs,
        v_ptrs,
        sm_scale,
        stride_kn,
        stride_vn,
        start_m,
        seqlen_k,
        BLOCK_M,
        BLOCK_N,
        HEAD_DIM,
        CAUSAL,
    )
    acc = acc / l_i[:, None]
    lse = m_i + tl.math.log2(l_i) / 1.4426950408889634
    o_ptrs = (
        Out
        + off_hz * stride_oh
        + offs_m[:, None] * stride_om
        + offs_d[None, :] * stride_ok
    )
    tl.store(o_ptrs, acc.to(Out.dtype.element_ty))
    tl.store(Lse + off_hz * seqlen_q + offs_m, lse)

# config = {"BLOCK_M": 64, "BLOCK_N": 16, "HEAD_DIM": 256, "arch": "sm_90", "causal": true, "dtype": "bf16", "num_stages": 3, "num_warps": 4}
# arch = sm_90


// ===== COMPILED SASS (sm_90a) =====

	.target	sm_90a

	.elftype	@"ET_EXEC"


//--------------------- .note.nv.tkinfo           --------------------------
	.section	.note.nv.tkinfo,"",@"SHT_NOTE"
	.sectionflags	@"SHF_NOTE_NV_TKINFO"
	.tkinfo
        /*0018*/ 	.word	0x00000002
        /*0030*/ 	.string	""
        /*0030*/ 	.string	"ptxas"
        /*0030*/ 	.string	"Cuda compilation tools, release 13.0, V13.0.88"
        /*0030*/ 	.string	"Build cuda_13.0.r13.0/compiler.36424714_0"
        /*0030*/ 	.string	"-v  -suppress-debug-info  -lineinfo  -arch sm_90a "



//--------------------- .note.nv.cuinfo           --------------------------
	.section	.note.nv.cuinfo,"",@"SHT_NOTE"
	.sectionflags	@"SHF_NOTE_NV_CUINFO"
        /*0018*/ 	.short	0x0002
        /*001a*/ 	.short	0x005a
        /*001c*/ 	.short	0x0082
	.zero		2


//--------------------- .nv.info                  --------------------------
	.section	.nv.info,"",@"SHT_CUDA_INFO"
	.align	4


	//----- nvinfo : EIATTR_REGCOUNT
	.align		4
        /*0000*/ 	.byte	0x04, 0x2f
        /*0002*/ 	.short	(.L_2 - .L_1)
	.align		4
.L_1:
        /*0004*/ 	.word	index@(attn_fwd)
        /*0008*/ 	.word	0x000000ff


	//----- nvinfo : EIATTR_FRAME_SIZE
	.align		4
.L_2:
        /*000c*/ 	.byte	0x04, 0x11
        /*000e*/ 	.short	(.L_4 - .L_3)
	.align		4
.L_3:
        /*0010*/ 	.word	index@(attn_fwd)
        /*0014*/ 	.word	0x00000118


	//----- nvinfo : EIATTR_MIN_STACK_SIZE
	.align		4
.L_4:
        /*0018*/ 	.byte	0x04, 0x12
        /*001a*/ 	.short	(.L_6 - .L_5)
	.align		4
.L_5:
        /*001c*/ 	.word	index@(attn_fwd)
        /*0020*/ 	.word	0x00000118
.L_6:


//--------------------- .nv.compat                --------------------------
	.section	.nv.compat,"",@"SHT_CUDA_COMPAT_INFO"
	.align	4
        /*0000*/ 	.byte	0x02, 0x09, 0x01, 0x00, 0x02, 0x02, 0x04, 0x00, 0x02, 0x05, 0x05, 0x00, 0x03, 0x07, 0x01, 0x01
        /*0010*/ 	.byte	0x02, 0x03, 0x00, 0x00, 0x02, 0x06, 0x01, 0x00, 0x04, 0x0b, 0x08, 0x00, 0x00, 0x00, 0x00, 0x00
        /*0020*/ 	.byte	0x00, 0x00, 0x00, 0x00


//--------------------- .nv.info.attn_fwd         --------------------------
	.section	.nv.info.attn_fwd,"",@"SHT_CUDA_INFO"
	.sectionflags	@""
	.align	4


	//----- nvinfo : EIATTR_CUDA_API_VERSION
	.align		4
        /*0000*/ 	.byte	0x04, 0x37
        /*0002*/ 	.short	(.L_8 - .L_7)
.L_7:
        /*0004*/ 	.word	0x00000082


	//----- nvinfo : EIATTR_KPARAM_INFO
	.align		4
.L_8:
        /*0008*/ 	.byte	0x04, 0x17
        /*000a*/ 	.short	(.L_10 - .L_9)
.L_9:
        /*000c*/ 	.word	0x00000000
        /*0010*/ 	.short	0x0019
        /*0012*/ 	.short	0x0080
        /*0014*/ 	.byte	0x00, 0xf4, 0x21, 0x00


	//----- nvinfo : EIATTR_KPARAM_INFO
	.align		4
.L_10:
        /*0018*/ 	.byte	0x04, 0x17
        /*001a*/ 	.short	(.L_12 - .L_11)
.L_11:
        /*001c*/ 	.word	0x00000000
        /*0020*/ 	.short	0x0018
        /*0022*/ 	.short	0x0078
        /*0024*/ 	.byte	0x00, 0xf4, 0x21, 0x00


	//----- nvinfo : EIATTR_KPARAM_INFO
	.align		4
.L_12:
        /*0028*/ 	.byte	0x04, 0x17
        /*002a*/ 	.short	(.L_14 - .L_13)
.L_13:
        /*002c*/ 	.word	0x00000000
        /*0030*/ 	.short	0x0017
        /*0032*/ 	.short	0x0070
        /*0034*/ 	.byte	0x00, 0xf0, 0x11, 0x00


	//----- nvinfo : EIATTR_KPARAM_INFO
	.align		4
.L_14:
        /*0038*/ 	.byte	0x04, 0x17
        /*003a*/ 	.short	(.L_16 - .L_15)
.L_15:
        /*003c*/ 	.word	0x00000000
        /*0040*/ 	.short	0x0016
        /*0042*/ 	.short	0x006c
        /*0044*/ 	.byte	0x00, 0xf0, 0x11, 0x00


	//----- nvinfo : EIATTR_KPARAM_INFO
	.align		4
.L_16:
        /*0048*/ 	.byte	0x04, 0x17
        /*004a*/ 	.short	(.L_18 - .L_17)
.L_17:
        /*004c*/ 	.word	0x00000000
        /*0050*/ 	.short	0x0015
        /*0052*/ 	.short	0x0068
        /*0054*/ 	.byte	0x00, 0xf0, 0x11, 0x00


	//----- nvinfo : EIATTR_KPARAM_INFO
	.align		4
.L_18:
        /*0058*/ 	.byte	0x04, 0x17
        /*005a*/ 	.short	(.L_20 - .L_19)
.L_19:
        /*005c*/ 	.word	0x00000000
        /*0060*/ 	.short	0x0014
        /*0062*/ 	.short	0x0064
        /*0064*/ 	.byte	0x00, 0xf0, 0x11, 0x00


	//----- nvinfo : EIATTR_KPARAM_INFO
	.align		4
.L_20:
        /*0068*/ 	.byte	0x04, 0x17
        /*006a*/ 	.short	(.L_22 - .L_21)
.L_21:
        /*006c*/ 	.word	0x00000000
        /*0070*/ 	.short	0x0013
        /*0072*/ 	.short	0x0060
        /*0074*/ 	.byte	0x00, 0xf0, 0x11, 0x00


	//----- nvinfo : EIATTR_KPARAM_INFO
	.align		4
.L_22:
        /*0078*/ 	.byte	0x04, 0x17
        /*007a*/ 	.short	(.L_24 - .L_23)
.L_23:
        /*007c*/ 	.word	0x00000000
        /*0080*/ 	.short	0x0012
        /*0082*/ 	.short	0x005c
        /*0084*/ 	.byte	0x00, 0xf0, 0x11, 0x00


	//----- nvinfo : EIATTR_KPARAM_INFO
	.align		4
.L_24:
        /*0088*/ 	.byte	0x04, 0x17
        /*008a*/ 	.short	(.L_26 - .L_25)
.L_25:
        /*008c*/ 	.word	0x00000000
        /*0090*/ 	.short	0x0011
        /*0092*/ 	.short	0x0058
        /*0094*/ 	.byte	0x00, 0xf0, 0x11, 0x00


	//----- nvinfo : EIATTR_KPARAM_INFO
	.align		4
.L_26:
        /*0098*/ 	.byte	0x04, 0x17
        /*009a*/ 	.short	(.L_28 - .L_27)
.L_27:
        /*009c*/ 	.word	0x00000000
        /*00a0*/ 	.short	0x0010
        /*00a2*/ 	.short	0x0054
        /*00a4*/ 	.byte	0x00, 0xf0, 0x11, 0x00


	//----- nvinfo : EIATTR_KPARAM_INFO
	.align		4
.L_28:
        /*00a8*/ 	.byte	0x04, 0x17
        /*00aa*/ 	.short	(.L_30 - .L_29)
.L_29:
        /*00ac*/ 	.word	0x00000000
        /*00b0*/ 	.short	0x000f
        /*00b2*/ 	.short	0x0050
        /*00b4*/ 	.byte	0x00, 0xf0, 0x11, 0x00


	//----- nvinfo : EIATTR_KPARAM_INFO
	.align		4
.L_30:
        /*00b8*/ 	.byte	0x04, 0x17
        /*00ba*/ 	.short	(.L_32 - .L_31)
.L_31:
        /*00bc*/ 	.word	0x00000000
        /*00c0*/ 	.short	0x000e
        /*00c2*/ 	.short	0x004c
        /*00c4*/ 	.byte	0x00, 0xf0, 0x11, 0x00


	//----- nvinfo : EIATTR_KPARAM_INFO
	.align		4
.L_32:
        /*00c8*/ 	.byte	0x04, 0x17
        /*00ca*/ 	.short	(.L_34 - .L_33)
.L_33:
        /*00cc*/ 	.word	0x00000000
        /*00d0*/ 	.short	0x000d
        /*00d2*/ 	.short	0x0048
        /*00d4*/ 	.byte	0x00, 0xf0, 0x11, 0x00


	//----- nvinfo : EIATTR_KPARAM_INFO
	.align		4
.L_34:
        /*00d8*/ 	.byte	0x04, 0x17
        /*00da*/ 	.short	(.L_36 - .L_35)
.L_35:
        /*00dc*/ 	.word	0x00000000
        /*00e0*/ 	.short	0x000c
        /*00e2*/ 	.short	0x0044
        /*00e4*/ 	.byte	0x00, 0xf0, 0x11, 0x00


	//----- nvinfo : EIATTR_KPARAM_INFO
	.align		4
.L_36:
        /*00e8*/ 	.byte	0x04, 0x17
        /*00ea*/ 	.short	(.L_38 - .L_37)
.L_37:
        /*00ec*/ 	.word	0x00000000
        /*00f0*/ 	.short	0x000b
        /*00f2*/ 	.short	0x0040
        /*00f4*/ 	.byte	0x00, 0xf0, 0x11, 0x00


	//----- nvinfo : EIATTR_KPARAM_INFO
	.align		4
.L_38:
        /*00f8*/ 	.byte	0x04, 0x17
        /*00fa*/ 	.short	(.L_40 - .L_39)
.L_39:
        /*00fc*/ 	.word	0x00000000
        /*0100*/ 	.short	0x000a
        /*0102*/ 	.short	0x003c
        /*0104*/ 	.byte	0x00, 0xf0, 0x11, 0x00


	//----- nvinfo : EIATTR_KPARAM_INFO
	.align		4
.L_40:
        /*0108*/ 	.byte	0x04, 0x17
        /*010a*/ 	.short	(.L_42 - .L_41)
.L_41:
        /*010c*/ 	.word	0x00000000
        /*0110*/ 	.short	0x0009
        /*0112*/ 	.short	0x0038
        /*0114*/ 	.byte	0x00, 0xf0, 0x11, 0x00


	//----- nvinfo : EIATTR_KPARAM_INFO
	.align		4
.L_42:
        /*0118*/ 	.byte	0x04, 0x17
        /*011a*/ 	.short	(.L_44 - .L_43)
.L_43:
        /*011c*/ 	.word	0x00000000
        /*0120*/ 	.short	0x0008
        /*0122*/ 	.short	0x0034
        /*0124*/ 	.byte	0x00, 0xf0, 0x11, 0x00


	//----- nvinfo : EIATTR_KPARAM_INFO
	.align		4
.L_44:
        /*0128*/ 	.byte	0x04, 0x17
        /*012a*/ 	.short	(.L_46 - .L_45)
.L_45:
        /*012c*/ 	.word	0x00000000
        /*0130*/ 	.short	0x0007
        /*0132*/ 	.short	0x0030
        /*0134*/ 	.byte	0x00, 0xf0, 0x11, 0x00


	//----- nvinfo : EIATTR_KPARAM_INFO
	.align		4
.L_46:
        /*0138*/ 	.byte	0x04, 0x17
        /*013a*/ 	.short	(.L_48 - .L_47)
.L_47:
        /*013c*/ 	.word	0x00000000
        /*0140*/ 	.short	0x0006
        /*0142*/ 	.short	0x002c
        /*0144*/ 	.byte	0x00, 0xf0, 0x11, 0x00


	//----- nvinfo : EIATTR_KPARAM_INFO
	.align		4
.L_48:
        /*0148*/ 	.byte	0x04, 0x17
        /*014a*/ 	.short	(.L_50 - .L_49)
.L_49:
        /*014c*/ 	.word	0x00000000
        /*0150*/ 	.short	0x0005
        /*0152*/ 	.short	0x0028
        /*0154*/ 	.byte	0x00, 0xf0, 0x11, 0x00


	//----- nvinfo : EIATTR_KPARAM_INFO
	.align		4
.L_50:
        /*0158*/ 	.byte	0x04, 0x17
        /*015a*/ 	.short	(.L_52 - .L_51)
.L_51:
        /*015c*/ 	.word	0x00000000
        /*0160*/ 	.short	0x0004
        /*0162*/ 	.short	0x0020
        /*0164*/ 	.byte	0x00, 0xf4, 0x21, 0x00


	//----- nvinfo : EIATTR_KPARAM_INFO
	.align		4
.L_52:
        /*0168*/ 	.byte	0x04, 0x17
        /*016a*/ 	.short	(.L_54 - .L_53)
.L_53:
        /*016c*/ 	.word	0x00000000
        /*0170*/ 	.short	0x0003
        /*0172*/ 	.short	0x0018
        /*0174*/ 	.byte	0x00, 0xf4, 0x21, 0x00


	//----- nvinfo : EIATTR_KPARAM_INFO
	.align		4
.L_54:
        /*0178*/ 	.byte	0x04, 0x17
        /*017a*/ 	.short	(.L_56 - .L_55)
.L_55:
        /*017c*/ 	.word	0x00000000
        /*0180*/ 	.short	0x0002
        /*0182*/ 	.short	0x0010
        /*0184*/ 	.byte	0x00, 0xf4, 0x21, 0x00


	//----- nvinfo : EIATTR_KPARAM_INFO
	.align		4
.L_56:
        /*0188*/ 	.byte	0x04, 0x17
        /*018a*/ 	.short	(.L_58 - .L_57)
.L_57:
        /*018c*/ 	.word	0x00000000
        /*0190*/ 	.short	0x0001
        /*0192*/ 	.short	0x0008
        /*0194*/ 	.byte	0x00, 0xf4, 0x21, 0x00


	//----- nvinfo : EIATTR_KPARAM_INFO
	.align		4
.L_58:
        /*0198*/ 	.byte	0x04, 0x17
        /*019a*/ 	.short	(.L_60 - .L_59)
.L_59:
        /*019c*/ 	.word	0x00000000
        /*01a0*/ 	.short	0x0000
        /*01a2*/ 	.short	0x0000
        /*01a4*/ 	.byte	0x00, 0xf4, 0x21, 0x00


	//----- nvinfo : EIATTR_SPARSE_MMA_MASK
	.align		4
.L_60:
        /*01a8*/ 	.byte	0x03, 0x50
        /*01aa*/ 	.short	0x0000


	//----- nvinfo : EIATTR_MAXREG_COUNT
	.align		4
        /*01ac*/ 	.byte	0x03, 0x1b
        /*01ae*/ 	.short	0x00ff


	//----- nvinfo : EIATTR_NUM_BARRIERS
	.align		4
        /*01b0*/ 	.byte	0x02, 0x4c
        /*01b2*/ 	.byte	0x01
	.zero		1


	//----- nvinfo : EIATTR_ANNOTATIONS
	.align		4
        /*01b4*/ 	.byte	0x04, 0x55
        /*01b6*/ 	.short	(.L_62 - .L_61)


	//   ....[0]....
.L_61:
        /*01b8*/ 	.word	0x00000001
        /*01bc*/ 	.byte	0x70, 0x30, 0x00, 0x00, 0x01, 0x00, 0x00, 0x00, 0xf0, 0x34, 0x00, 0x00, 0x01, 0x00, 0x00, 0x00
        /* <DEDUP_REMOVED lines=33> */
        /*03dc*/ 	.byte	0xa0, 0x4d, 0x00, 0x00, 0x01, 0x00, 0x00, 0x00, 0x30, 0x56, 0x00, 0x00


	//----- nvinfo : EIATTR_MERCURY_ISA_VERSION
	.align		4
.L_62:
        /*03e8*/ 	.byte	0x03, 0x5f
        /*03ea*/ 	.short	0x0101


	//----- nvinfo : EIATTR_COOP_GROUP_MASK_REGIDS
	.align		4
        /*03ec*/ 	.byte	0x04, 0x29
        /*03ee*/ 	.short	(.L_64 - .L_63)


	//   ....[0]....
.L_63:
        /*03f0*/ 	.word	0xffffffff


	//   ....[1]....
        /*03f4*/ 	.word	0xffffffff


	//   ....[2]....
        /*03f8*/ 	.word	0xffffffff


	//   ....[3]....
        /*03fc*/ 	.word	0xffffffff


	//   ....[4]....
        /*0400*/ 	.word	0xffffffff


	//   ....[5]....
        /*0404*/ 	.word	0xffffffff


	//   ....[6]....
        /*0408*/ 	.word	0xffffffff


	//   ....[7]....
        /*040c*/ 	.word	0xffffffff


	//----- nvinfo : EIATTR_COOP_GROUP_INSTR_OFFSETS
	.align		4
.L_64:
        /*0410*/ 	.byte	0x04, 0x28
        /*0412*/ 	.short	(.L_66 - .L_65)


	//   ....[0]....
.L_65:
        /*0414*/ 	.word	0x000055b0


	//   ....[1]....
        /*0418*/ 	.word	0x000056b0


	//   ....[2]....
        /*041c*/ 	.word	0x000056c0


	//   ....[3]....
        /*0420*/ 	.word	0x000056f0


	//   ....[4]....
        /*0424*/ 	.word	0x00006410


	//   ....[5]....
        /*0428*/ 	.word	0x00006420


	//   ....[6]....
        /*042c*/ 	.word	0x00006470


	//   ....[7]....
        /*0430*/ 	.word	0x00006490


	//----- nvinfo : EIATTR_EXIT_INSTR_OFFSETS
	.align		4
.L_66:
        /*0434*/ 	.byte	0x04, 0x1c
        /*0436*/ 	.short	(.L_68 - .L_67)


	//   ....[0]....
.L_67:
        /*0438*/ 	.word	0x0000b8e0


	//   ....[1]....
        /*043c*/ 	.word	0x0000b990


	//----- nvinfo : EIATTR_REQNTID
	.align		4
.L_68:
        /*0440*/ 	.byte	0x04, 0x10
        /*0442*/ 	.short	(.L_70 - .L_69)
.L_69:
        /*0444*/ 	.word	0x00000080
        /*0448*/ 	.word	0x00000001
        /*044c*/ 	.word	0x00000001


	//----- nvinfo : EIATTR_CBANK_PARAM_SIZE
	.align		4
.L_70:
        /*0450*/ 	.byte	0x03, 0x19
        /*0452*/ 	.short	0x0088


	//----- nvinfo : EIATTR_PARAM_CBANK
	.align		4
        /*0454*/ 	.byte	0x04, 0x0a
        /*0456*/ 	.short	(.L_72 - .L_71)
	.align		4
.L_71:
        /*0458*/ 	.word	index@(.nv.constant0.attn_fwd)
        /*045c*/ 	.short	0x0210
        /*045e*/ 	.short	0x0088


	//----- nvinfo : EIATTR_SW_WAR
	.align		4
.L_72:
        /*0460*/ 	.byte	0x04, 0x36
        /*0462*/ 	.short	(.L_74 - .L_73)
.L_73:
        /*0464*/ 	.word	0x00000008
.L_74:


//--------------------- .nv.callgraph             --------------------------
	.section	.nv.callgraph,"",@"SHT_CUDA_CALLGRAPH"
	.align	4
	.sectionentsize	8
	.align		4
        /*0000*/ 	.word	0x00000000
	.align		4
        /*0004*/ 	.word	0xffffffff
	.align		4
        /*0008*/ 	.word	0x00000000
	.align		4
        /*000c*/ 	.word	0xfffffffe
	.align		4
        /*0010*/ 	.word	0x00000000
	.align		4
        /*0014*/ 	.word	0xfffffffd
	.align		4
        /*0018*/ 	.word	0x00000000
	.align		4
        /*001c*/ 	.word	0xfffffffc


//--------------------- .nv.constant4             --------------------------
	.section	.nv.constant4,"a",@progbits
	.align	8
	.align		8
.nv.constant4:
        /*0000*/ 	.dword	_$_str


//--------------------- .text.attn_fwd            --------------------------
	.section	.text.attn_fwd,"ax",@progbits
	.align	128
        .global         attn_fwd
        .type           attn_fwd,@function
        .size           attn_fwd,(.L_x_3 - attn_fwd)
        .other          attn_fwd,@"STO_CUDA_ENTRY STV_DEFAULT"
attn_fwd:
.text.attn_fwd:
[----:B------:R-:W0:Y:S01]  /*0000*/  LDC R1, c[0x0][0x28] ;  /* 0x00000a00ff017b82 */ /* 0x000e220000000800 */
[----:B------:R-:W1:Y:S07]  /*0010*/  S2R R5, SR_CTAID.X ;  /* 0x0000000000057919 */ /* 0x000e6e0000002500 */
[----:B------:R-:W2:Y:S01]  /*0020*/  LDC.64 R6, c[0x0][0x240] ;  /* 0x00009000ff067b82 */ /* 0x000ea20000000a00 */
[----:B------:R-:W-:Y:S01]  /*0030*/  ULDC.64 UR60, c[0x0][0x208] ;  /* 0x00008200003c7ab9 */ /* 0x000fe20000000a00 */
[----:B0-----:R-:W-:Y:S01]  /*0040*/  VIADD R1, R1, 0xfffffee8 ;  /* 0xfffffee801017836 */ /* 0x001fe20000000000 */
[----:B------:R-:W0:Y:S01]  /*0050*/  S2R R4, SR_TID.X ;  /* 0x0000000000047919 */ /* 0x000e220000002100 */
[----:B------:R-:W2:Y:S04]  /*0060*/  S2R R160, SR_CTAID.Y ;  /* 0x0000000000a07919 */ /* 0x000ea80000002600 */
[----:B------:R-:W3:Y:S08]  /*0070*/  LDC R3, c[0x0][0x248] ;  /* 0x00009200ff037b82 */ /* 0x000ef00000000800 */
[----:B------:R-:W4:Y:S01]  /*0080*/  LDC.64 R10, c[0x0][0x210] ;  /* 0x00008400ff0a7b82 */ /* 0x000f220000000a00 */
[----:B-1----:R-:W-:Y:S01]  /*0090*/  IMAD.SHL.U32 R5, R5, 0x40, RZ ;  /* 0x0000004005057824 */ /* 0x002fe200078e00ff */
[----:B0-----:R-:W-:-:S04]  /*00a0*/  SHF.R.U32.HI R8, RZ, 0x6, R4 ;  /* 0x00000006ff087819 */ /* 0x001fc80000011604 */
[----:B------:R-:W-:Y:S01]  /*00b0*/  LOP3.LUT R2, R5, 0x3f, R4, 0xf8, !PT ;  /* 0x0000003f05027812 */ /* 0x000fe200078ef804 */
[----:B--2---:R-:W-:Y:S01]  /*00c0*/  IMAD R0, R160, R6, RZ ;  /* 0x00000006a0007224 */ /* 0x004fe200078e02ff */
[----:B------:R-:W-:-:S03]  /*00d0*/  SGXT.U32 R8, R8, 0x1 ;  /* 0x000000010808781a */ /* 0x000fc60000000000 */
[----:B------:R-:W-:Y:S02]  /*00e0*/  IMAD R2, R2, R7, RZ ;  /* 0x0000000702027224 */ /* 0x000fe400078e02ff */
[----:B------:R-:W-:Y:S02]  /*00f0*/  IMAD.SHL.U32 R7, R0, 0x2, RZ ;  /* 0x0000000200077824 */ /* 0x000fe400078e00ff */
[----:B------:R-:W-:Y:S02]  /*0100*/  IMAD.SHL.U32 R6, R2, 0x2, RZ ;  /* 0x0000000202067824 */ /* 0x000fe400078e00ff */
[----:B---3--:R-:W-:Y:S02]  /*0110*/  IMAD R9, R8, R3, RZ ;  /* 0x0000000308097224 */ /* 0x008fe400078e02ff */
[----:B------:R-:W-:-:S04]  /*0120*/  IMAD.HI R0, R0, 0x2, RZ ;  /* 0x0000000200007827 */ /* 0x000fc800078e02ff */
[----:B------:R-:W-:Y:S01]  /*0130*/  IMAD.HI R8, R2, 0x2, RZ ;  /* 0x0000000202087827 */ /* 0x000fe200078e02ff */
[----:B----4-:R-:W-:-:S03]  /*0140*/  IADD3 R2, P0, P1, R6, R10, R7 ;  /* 0x0000000a06027210 */ /* 0x010fc6000791e007 */
[----:B------:R-:W-:Y:S01]  /*0150*/  IMAD R7, R3, 0x2, R9 ;  /* 0x0000000203077824 */ /* 0x000fe200078e0209 */
[----:B------:R-:W-:Y:S02]  /*0160*/  IADD3.X R0, R8, R11, R0, P0, P1 ;  /* 0x0000000b08007210 */ /* 0x000fe400007e2400 */
[-C--:B------:R-:W-:Y:S01]  /*0170*/  LEA R10, P0, R9, R2.reuse, 0x1 ;  /* 0x00000002090a7211 */ /* 0x080fe200078008ff */
[----:B------:R-:W-:Y:S01]  /*0180*/  IMAD R15, R3, 0x2, R7 ;  /* 0x00000002030f7824 */ /* 0x000fe200078e0207 */
[----:B------:R-:W-:Y:S02]  /*0190*/  LEA R12, P1, R7, R2, 0x1 ;  /* 0x00000002070c7211 */ /* 0x000fe400078208ff */
[----:B------:R-:W-:Y:S01]  /*01a0*/  LEA.HI.X.SX32 R11, R9, R0, 0x1, P0 ;  /* 0x00000000090b7211 */ /* 0x000fe200000f0eff */
[----:B------:R-:W-:Y:S01]  /*01b0*/  IMAD R9, R3, 0x2, R15 ;  /* 0x0000000203097824 */ /* 0x000fe200078e020f */
[----:B------:R-:W-:Y:S02]  /*01c0*/  LEA R14, P0, R15, R2, 0x1 ;  /* 0x000000020f0e7211 */ /* 0x000fe400078008ff */
[-C--:B------:R-:W-:Y:S01]  /*01d0*/  LEA.HI.X.SX32 R13, R7, R0.reuse, 0x1, P1 ;  /* 0x00000000070d7211 */ /* 0x080fe200008f0eff */
[----:B------:R-:W-:Y:S01]  /*01e0*/  IMAD R19, R3, 0x2, R9 ;  /* 0x0000000203137824 */ /* 0x000fe200078e0209 */
[----:B------:R-:W-:Y:S01]  /*01f0*/  LEA.HI.X.SX32 R15, R15, R0, 0x1, P0 ;  /* 0x000000000f0f7211 */ /* 0x000fe200000f0eff */
[----:B------:R-:W2:Y:S01]  /*0200*/  LDG.E.U16 R7, desc[UR60][R10.64] ;  /* 0x0000003c0a077981 */ /* 0x000ea2000c1e1500 */
[----:B------:R-:W-:Y:S01]  /*0210*/  LEA R16, P0, R9, R2, 0x1 ;  /* 0x0000000209107211 */ /* 0x000fe200078008ff */
[----:B------:R-:W-:-:S02]  /*0220*/  IMAD R21, R3, 0x2, R19 ;  /* 0x0000000203157824 */ /* 0x000fc400078e0213 */
[----:B------:R0:W3:Y:S01]  /*0230*/  LDG.E.U16 R6, desc[UR60][R12.64] ;  /* 0x0000003c0c067981 */ /* 0x0000e2000c1e1500 */
[----:B------:R-:W-:Y:S01]  /*0240*/  LEA.HI.X.SX32 R17, R9, R0, 0x1, P0 ;  /* 0x0000000009117211 */ /* 0x000fe200000f0eff */
[----:B------:R-:W-:Y:S01]  /*0250*/  IMAD R23, R3, 0x2, R21 ;  /* 0x0000000203177824 */ /* 0x000fe200078e0215 */
[-C--:B------:R-:W-:Y:S01]  /*0260*/  LEA R20, P0, R21, R2.reuse, 0x1 ;  /* 0x0000000215147211 */ /* 0x080fe200078008ff */
[----:B------:R1:W4:Y:S01]  /*0270*/  LDG.E.U16 R8, desc[UR60][R14.64] ;  /* 0x0000003c0e087981 */ /* 0x000322000c1e1500 */
[----:B------:R-:W-:Y:S02]  /*0280*/  LEA R18, P1, R19, R2, 0x1 ;  /* 0x0000000213127211 */ /* 0x000fe400078208ff */
[----:B------:R-:W-:Y:S01]  /*0290*/  LEA.HI.X.SX32 R21, R21, R0, 0x1, P0 ;  /* 0x0000000015157211 */ /* 0x000fe200000f0eff */
[----:B------:R5:W4:Y:S01]  /*02a0*/  LDG.E.U16 R9, desc[UR60][R16.64] ;  /* 0x0000003c10097981 */ /* 0x000b22000c1e1500 */
[----:B0-----:R-:W-:Y:S01]  /*02b0*/  IMAD R13, R3, 0x2, R23 ;  /* 0x00000002030d7824 */ /* 0x001fe200078e0217 */
[----:B------:R-:W-:-:S02]  /*02c0*/  LEA R22, P0, R23, R2, 0x1 ;  /* 0x0000000217167211 */ /* 0x000fc400078008ff */
[----:B------:R0:W4:Y:S01]  /*02d0*/  LDG.E.U16 R10, desc[UR60][R20.64] ;  /* 0x0000003c140a7981 */ /* 0x000122000c1e1500 */
[----:B------:R-:W-:Y:S01]  /*02e0*/  IMAD R27, R3, 0x2, R13 ;  /* 0x00000002031b7824 */ /* 0x000fe200078e020d */
[----:B------:R-:W-:Y:S02]  /*02f0*/  LEA.HI.X.SX32 R23, R23, R0, 0x1, P0 ;  /* 0x0000000017177211 */ /* 0x000fe400000f0eff */
[----:B------:R-:W-:Y:S01]  /*0300*/  LEA R24, P0, R13, R2, 0x1 ;  /* 0x000000020d187211 */ /* 0x000fe200078008ff */
[----:B-1----:R-:W-:Y:S01]  /*0310*/  IMAD R15, R3, 0x2, R27 ;  /* 0x00000002030f7824 */ /* 0x002fe200078e021b */
[-C--:B------:R-:W-:Y:S01]  /*0320*/  LEA.HI.X.SX32 R19, R19, R0.reuse, 0x1, P1 ;  /* 0x0000000013137211 */ /* 0x080fe200008f0eff */
[----:B------:R-:W4:Y:S01]  /*0330*/  LDG.E.U16 R12, desc[UR60][R22.64] ;  /* 0x0000003c160c7981 */ /* 0x000f22000c1e1500 */
[----:B------:R-:W-:Y:S01]  /*0340*/  LEA.HI.X.SX32 R25, R13, R0, 0x1, P0 ;  /* 0x000000000d197211 */ /* 0x000fe200000f0eff */
[----:B-----5:R-:W-:Y:S01]  /*0350*/  IMAD R17, R3, 0x2, R15 ;  /* 0x0000000203117824 */ /* 0x020fe200078e020f */
[C---:B------:R-:W-:Y:S01]  /*0360*/  LEA R28, P0, R15.reuse, R2, 0x1 ;  /* 0x000000020f1c7211 */ /* 0x040fe200078008ff */
[----:B------:R1:W5:Y:S03]  /*0370*/  LDG.E.U16 R11, desc[UR60][R18.64] ;  /* 0x0000003c120b7981 */ /* 0x000366000c1e1500 */
[----:B------:R-:W-:Y:S01]  /*0380*/  LEA.HI.X.SX32 R29, R15, R0, 0x1, P0 ;  /* 0x000000000f1d7211 */ /* 0x000fe200000f0eff */
[----:B------:R1:W4:Y:S01]  /*0390*/  LDG.E.U16 R13, desc[UR60][R24.64] ;  /* 0x0000003c180d7981 */ /* 0x000322000c1e1500 */
[----:B0-----:R-:W-:-:S02]  /*03a0*/  LEA R20, P0, R17, R2, 0x1 ;  /* 0x0000000211147211 */ /* 0x001fc400078008ff */
[----:B------:R-:W-:Y:S01]  /*03b0*/  LEA R26, P1, R27, R2, 0x1 ;  /* 0x000000021b1a7211 */ /* 0x000fe200078208ff */
[----:B------:R-:W4:Y:S01]  /*03c0*/  LDG.E.U16 R14, desc[UR60][R28.64] ;  /* 0x0000003c1c0e7981 */ /* 0x000f22000c1e1500 */
[----:B-1----:R-:W-:Y:S01]  /*03d0*/  IMAD R19, R3, 0x2, R17 ;  /* 0x0000000203137824 */ /* 0x002fe200078e0211 */
[----:B------:R-:W-:-:S03]  /*03e0*/  LEA.HI.X.SX32 R21, R17, R0, 0x1, P0 ;  /* 0x0000000011157211 */ /* 0x000fc600000f0eff */
[----:B------:R-:W-:Y:S01]  /*03f0*/  IMAD R17, R3, 0x2, R19 ;  /* 0x0000000203117824 */ /* 0x000fe200078e0213 */
[----:B------:R-:W-:Y:S01]  /*0400*/  LEA.HI.X.SX32 R27, R27, R0, 0x1, P1 ;  /* 0x000000001b1b7211 */ /* 0x000fe200008f0eff */
[----:B------:R-:W4:Y:S02]  /*0410*/  LDG.E.U16 R16, desc[UR60][R20.64] ;  /* 0x0000003c14107981 */ /* 0x000f24000c1e1500 */
[----:B------:R-:W-:Y:S01]  /*0420*/  IMAD R33, R3, 0x2, R17 ;  /* 0x0000000203217824 */ /* 0x000fe200078e0211 */
[C---:B------:R-:W-:Y:S01]  /*0430*/  LEA R22, P0, R19.reuse, R2, 0x1 ;  /* 0x0000000213167211 */ /* 0x040fe200078008ff */
[----:B------:R0:W3:Y:S03]  /*0440*/  LDG.E.U16 R15, desc[UR60][R26.64] ;  /* 0x0000003c1a0f7981 */ /* 0x0000e6000c1e1500 */
[----:B------:R-:W-:Y:S02]  /*0450*/  LEA.HI.X.SX32 R23, R19, R0, 0x1, P0 ;  /* 0x0000000013177211 */ /* 0x000fe400000f0eff */
[-C--:B------:R-:W-:Y:S01]  /*0460*/  LEA R24, P0, R33, R2.reuse, 0x1 ;  /* 0x0000000221187211 */ /* 0x080fe200078008ff */
[----:B0-----:R-:W-:Y:S01]  /*0470*/  IMAD R27, R3, 0x2, R33 ;  /* 0x00000002031b7824 */ /* 0x001fe200078e0221 */
[----:B------:R-:W-:-:S03]  /*0480*/  LEA R30, P1, R17, R2, 0x1 ;  /* 0x00000002111e7211 */ /* 0x000fc600078208ff */
[----:B------:R-:W-:Y:S01]  /*0490*/  IMAD R29, R3, 0x2, R27 ;  /* 0x00000002031d7824 */ /* 0x000fe200078e021b */
[----:B------:R-:W-:Y:S02]  /*04a0*/  LEA.HI.X.SX32 R25, R33, R0, 0x1, P0 ;  /* 0x0000000021197211 */ /* 0x000fe400000f0eff */
[----:B------:R-:W-:Y:S01]  /*04b0*/  LEA R26, P0, R27, R2, 0x1 ;  /* 0x000000021b1a7211 */ /* 0x000fe200078008ff */
[----:B------:R-:W-:Y:S01]  /*04c0*/  IMAD R33, R3, 0x2, R29 ;  /* 0x0000000203217824 */ /* 0x000fe200078e021d */
[-C--:B------:R-:W-:Y:S01]  /*04d0*/  LEA.HI.X.SX32 R31, R17, R0.reuse, 0x1, P1 ;  /* 0x00000000111f7211 */ /* 0x080fe200008f0eff */
[----:B------:R-:W4:Y:S01]  /*04e0*/  LDG.E.U16 R18, desc[UR60][R24.64] ;  /* 0x0000003c18127981 */ /* 0x000f22000c1e1500 */
[----:B------:R-:W-:Y:S01]  /*04f0*/  LEA.HI.X.SX32 R27, R27, R0, 0x1, P0 ;  /* 0x000000001b1b7211 */ /* 0x000fe200000f0eff */
[----:B------:R-:W-:Y:S01]  /*0500*/  IMAD R35, R3, 0x2, R33 ;  /* 0x0000000203237824 */ /* 0x000fe200078e0221 */
[C---:B------:R-:W-:Y:S01]  /*0510*/  LEA R28, P0, R29.reuse, R2, 0x1 ;  /* 0x000000021d1c7211 */ /* 0x040fe200078008ff */
[----:B------:R0:W4:Y:S03]  /*0520*/  LDG.E.U16 R19, desc[UR60][R30.64] ;  /* 0x0000003c1e137981 */ /* 0x000126000c1e1500 */
[----:B------:R-:W-:Y:S01]  /*0530*/  LEA.HI.X.SX32 R29, R29, R0, 0x1, P0 ;  /* 0x000000001d1d7211 */ /* 0x000fe200000f0eff */
[----:B------:R1:W4:Y:S01]  /*0540*/  LDG.E.U16 R20, desc[UR60][R26.64] ;  /* 0x0000003c1a147981 */ /* 0x000322000c1e1500 */
[----:B------:R-:W-:-:S02]  /*0550*/  LEA R34, P0, R35, R2, 0x1 ;  /* 0x0000000223227211 */ /* 0x000fc400078008ff */
[----:B------:R-:W-:Y:S01]  /*0560*/  LEA R32, P1, R33, R2, 0x1 ;  /* 0x0000000221207211 */ /* 0x000fe200078208ff */
[----:B------:R1:W4:Y:S01]  /*0570*/  LDG.E.U16 R21, desc[UR60][R28.64] ;  /* 0x0000003c1c157981 */ /* 0x000322000c1e1500 */
[----:B0-----:R-:W-:Y:S01]  /*0580*/  IMAD R31, R3, 0x2, R35 ;  /* 0x00000002031f7824 */ /* 0x001fe200078e0223 */
[----:B------:R-:W-:Y:S02]  /*0590*/  LEA.HI.X.SX32 R35, R35, R0, 0x1, P0 ;  /* 0x0000000023237211 */ /* 0x000fe400000f0eff */
[----:B------:R-:W4:Y:S01]  /*05a0*/  LDG.E.U16 R17, desc[UR60][R22.64] ;  /* 0x0000003c16117981 */ /* 0x000f22000c1e1500 */
[----:B------:R-:W-:Y:S01]  /*05b0*/  IMAD R25, R3, 0x2, R31 ;  /* 0x0000000203197824 */ /* 0x000fe200078e021f */
[----:B------:R-:W-:-:S03]  /*05c0*/  LEA R30, P0, R31, R2, 0x1 ;  /* 0x000000021f1e7211 */ /* 0x000fc600078008ff */
[----:B------:R-:W-:Y:S01]  /*05d0*/  IMAD R39, R3, 0x2, R25 ;  /* 0x0000000203277824 */ /* 0x000fe200078e0219 */
[----:B------:R-:W-:Y:S02]  /*05e0*/  LEA.HI.X.SX32 R31, R31, R0, 0x1, P0 ;  /* 0x000000001f1f7211 */ /* 0x000fe400000f0eff */
[----:B------:R-:W-:Y:S01]  /*05f0*/  LEA R36, P0, R25, R2, 0x1 ;  /* 0x0000000219247211 */ /* 0x000fe200078008ff */
[----:B-1----:R-:W-:Y:S01]  /*0600*/  IMAD R27, R3, 0x2, R39 ;  /* 0x00000002031b7824 */ /* 0x002fe200078e0227 */
[-C--:B------:R-:W-:Y:S01]  /*0610*/  LEA.HI.X.SX32 R33, R33, R0.reuse, 0x1, P1 ;  /* 0x0000000021217211 */ /* 0x080fe200008f0eff */
[----:B------:R0:W4:Y:S01]  /*0620*/  LDG.E.U16 R22, desc[UR60][R34.64] ;  /* 0x0000003c22167981 */ /* 0x000122000c1e1500 */
[----:B------:R-:W-:Y:S01]  /*0630*/  LEA.HI.X.SX32 R37, R25, R0, 0x1, P0 ;  /* 0x0000000019257211 */ /* 0x000fe200000f0eff */
[----:B------:R-:W-:Y:S01]  /*0640*/  IMAD R29, R3, 0x2, R27 ;  /* 0x00000002031d7824 */ /* 0x000fe200078e021b */
[C---:B------:R-:W-:Y:S01]  /*0650*/  LEA R40, P0, R27.reuse, R2, 0x1 ;  /* 0x000000021b287211 */ /* 0x040fe200078008ff */
[----:B------:R1:W4:Y:S03]  /*0660*/  LDG.E.U16 R23, desc[UR60][R32.64] ;  /* 0x0000003c20177981 */ /* 0x000326000c1e1500 */
[----:B------:R-:W-:Y:S01]  /*0670*/  LEA.HI.X.SX32 R41, R27, R0, 0x1, P0 ;  /* 0x000000001b297211 */ /* 0x000fe200000f0eff */
[----:B------:R1:W4:Y:S01]  /*0680*/  LDG.E.U16 R24, desc[UR60][R30.64] ;  /* 0x0000003c1e187981 */ /* 0x000322000c1e1500 */
[----:B0-----:R-:W-:Y:S01]  /*0690*/  IMAD R35, R3, 0x2, R29 ;  /* 0x0000000203237824 */ /* 0x001fe200078e021d */
[----:B------:R-:W-:-:S02]  /*06a0*/  LEA R38, P1, R39, R2, 0x1 ;  /* 0x0000000227267211 */ /* 0x000fc400078208ff */
[----:B------:R-:W4:Y:S01]  /*06b0*/  LDG.E.U16 R26, desc[UR60][R40.64] ;  /* 0x0000003c281a7981 */ /* 0x000f22000c1e1500 */
[----:B-1----:R-:W-:-:S03]  /*06c0*/  LEA R32, P0, R29, R2, 0x1 ;  /* 0x000000021d207211 */ /* 0x002fc600078008ff */
[----:B------:R-:W4:Y:S01]  /*06d0*/  LDG.E.U16 R25, desc[UR60][R36.64] ;  /* 0x0000003c24197981 */ /* 0x000f22000c1e1500 */
[-C--:B------:R-:W-:Y:S01]  /*06e0*/  LEA.HI.X.SX32 R33, R29, R0.reuse, 0x1, P0 ;  /* 0x000000001d217211 */ /* 0x080fe200000f0eff */
[----:B------:R-:W-:Y:S01]  /*06f0*/  IMAD R29, R3, 0x2, R35 ;  /* 0x00000002031d7824 */ /* 0x000fe200078e0223 */
[----:B------:R-:W-:-:S03]  /*0700*/  LEA.HI.X.SX32 R39, R39, R0, 0x1, P1 ;  /* 0x0000000027277211 */ /* 0x000fc600008f0eff */
[----:B------:R-:W-:Y:S01]  /*0710*/  IMAD R31, R3, 0x2, R29 ;  /* 0x00000002031f7824 */ /* 0x000fe200078e021d */
[-C--:B------:R-:W-:Y:S01]  /*0720*/  LEA R34, P0, R35, R2.reuse, 0x1 ;  /* 0x0000000223227211 */ /* 0x080fe200078008ff */
[----:B------:R0:W4:Y:S01]  /*0730*/  LDG.E.U16 R27, desc[UR60][R38.64] ;  /* 0x0000003c261b7981 */ /* 0x000122000c1e1500 */
[----:B------:R-:W-:-:S03]  /*0740*/  LEA R42, P1, R29, R2, 0x1 ;  /* 0x000000021d2a7211 */ /* 0x000fc600078208ff */
[----:B------:R-:W4:Y:S01]  /*0750*/  LDG.E.U16 R28, desc[UR60][R32.64] ;  /* 0x0000003c201c7981 */ /* 0x000f22000c1e1500 */
[----:B0-----:R-:W-:-:S04]  /*0760*/  IMAD R39, R3, 0x2, R31 ;  /* 0x0000000203277824 */ /* 0x001fc800078e021f */
[----:B------:R-:W-:Y:S01]  /*0770*/  IMAD R41, R3, 0x2, R39 ;  /* 0x0000000203297824 */ /* 0x000fe200078e0227 */
[----:B------:R-:W-:-:S03]  /*0780*/  LEA.HI.X.SX32 R35, R35, R0, 0x1, P0 ;  /* 0x0000000023237211 */ /* 0x000fc600000f0eff */
[----:B------:R-:W-:Y:S01]  /*0790*/  IMAD R45, R3, 0x2, R41 ;  /* 0x00000002032d7824 */ /* 0x000fe200078e0229 */
[----:B------:R-:W-:Y:S02]  /*07a0*/  LEA.HI.X.SX32 R43, R29, R0, 0x1, P1 ;  /* 0x000000001d2b7211 */ /* 0x000fe400008f0eff */
[----:B------:R-:W-:Y:S01]  /*07b0*/  LEA R36, P0, R31, R2, 0x1 ;  /* 0x000000021f247211 */ /* 0x000fe200078008ff */
[----:B------:R-:W-:Y:S01]  /*07c0*/  IMAD R47, R3, 0x2, R45 ;  /* 0x00000002032f7824 */ /* 0x000fe200078e022d */
[----:B------:R-:W4:Y:S02]  /*07d0*/  LDG.E.U16 R29, desc[UR60][R34.64] ;  /* 0x0000003c221d7981 */ /* 0x000f24000c1e1500 */
[----:B------:R-:W-:Y:S02]  /*07e0*/  LEA.HI.X.SX32 R37, R31, R0, 0x1, P0 ;  /* 0x000000001f257211 */ /* 0x000fe400000f0eff */
[----:B------:R0:W4:Y:S01]  /*07f0*/  LDG.E.U16 R31, desc[UR60][R42.64] ;  /* 0x0000003c2a1f7981 */ /* 0x000122000c1e1500 */
[----:B------:R-:W-:-:S03]  /*0800*/  LEA R38, P0, R39, R2, 0x1 ;  /* 0x0000000227267211 */ /* 0x000fc600078008ff */
[----:B------:R1:W4:Y:S01]  /*0810*/  LDG.E.U16 R30, desc[UR60][R36.64] ;  /* 0x0000003c241e7981 */ /* 0x000322000c1e1500 */
[----:B------:R-:W-:Y:S01]  /*0820*/  LEA.HI.X.SX32 R39, R39, R0, 0x1, P0 ;  /* 0x0000000027277211 */ /* 0x000fe200000f0eff */
[----:B0-----:R-:W-:Y:S01]  /*0830*/  IMAD R43, R3, 0x2, R47 ;  /* 0x00000002032b7824 */ /* 0x001fe200078e022f */
[----:B------:R-:W-:-:S03]  /*0840*/  LEA R40, P0, R41, R2, 0x1 ;  /* 0x0000000229287211 */ /* 0x000fc600078008ff */
[----:B------:R0:W4:Y:S01]  /*0850*/  LDG.E.U16 R32, desc[UR60][R38.64] ;  /* 0x0000003c26207981 */ /* 0x000122000c1e1500 */
[----:B-1----:R-:W-:Y:S01]  /*0860*/  IMAD R37, R3, 0x2, R43 ;  /* 0x0000000203257824 */ /* 0x002fe200078e022b */
[----:B------:R-:W-:-:S03]  /*0870*/  LEA.HI.X.SX32 R41, R41, R0, 0x1, P0 ;  /* 0x0000000029297211 */ /* 0x000fc600000f0eff */
[----:B------:R-:W-:Y:S01]  /*0880*/  IMAD R51, R3, 0x2, R37 ;  /* 0x0000000203337824 */ /* 0x000fe200078e0225 */
[----:B------:R-:W-:Y:S01]  /*0890*/  LEA R46, P0, R47, R2, 0x1 ;  /* 0x000000022f2e7211 */ /* 0x000fe200078008ff */
[----:B------:R1:W4:Y:S02]  /*08a0*/  LDG.E.U16 R33, desc[UR60][R40.64] ;  /* 0x0000003c28217981 */ /* 0x000324000c1e1500 */
[----:B0-----:R-:W-:Y:S01]  /*08b0*/  IMAD R39, R3, 0x2, R51 ;  /* 0x0000000203277824 */ /* 0x001fe200078e0233 */
[----:B------:R-:W-:Y:S02]  /*08c0*/  LEA.HI.X.SX32 R47, R47, R0, 0x1, P0 ;  /* 0x000000002f2f7211 */ /* 0x000fe400000f0eff */
[-C--:B------:R-:W-:Y:S02]  /*08d0*/  LEA R42, P0, R43, R2.reuse, 0x1 ;  /* 0x000000022b2a7211 */ /* 0x080fe400078008ff */
[----:B------:R-:W-:Y:S01]  /*08e0*/  LEA R44, P1, R45, R2, 0x1 ;  /* 0x000000022d2c7211 */ /* 0x000fe200078208ff */
[----:B------:R-:W4:Y:S01]  /*08f0*/  LDG.E.U16 R34, desc[UR60][R46.64] ;  /* 0x0000003c2e227981 */ /* 0x000f22000c1e1500 */
[----:B-1----:R-:W-:Y:S01]  /*0900*/  IMAD R41, R3, 0x2, R39 ;  /* 0x0000000203297824 */ /* 0x002fe200078e0227 */
[----:B------:R-:W-:-:S03]  /*0910*/  LEA.HI.X.SX32 R43, R43, R0, 0x1, P0 ;  /* 0x000000002b2b7211 */ /* 0x000fc600000f0eff */
[C---:B------:R-:W-:Y:S02]  /*0920*/  IMAD R53, R3.reuse, 0x2, R41 ;  /* 0x0000000203357824 */ /* 0x040fe400078e0229 */
[----:B------:R0:W4:Y:S02]  /*0930*/  LDG.E.U16 R36, desc[UR60][R42.64] ;  /* 0x0000003c2a247981 */ /* 0x000124000c1e1500 */
[----:B------:R-:W-:Y:S01]  /*0940*/  IMAD R55, R3, 0x2, R53 ;  /* 0x0000000203377824 */ /* 0x000fe200078e0235 */
[----:B------:R-:W-:Y:S02]  /*0950*/  LEA.HI.X.SX32 R45, R45, R0, 0x1, P1 ;  /* 0x000000002d2d7211 */ /* 0x000fe400008f0eff */
[----:B------:R-:W-:-:S03]  /*0960*/  LEA R48, P0, R37, R2, 0x1 ;  /* 0x0000000225307211 */ /* 0x000fc600078008ff */
[----:B------:R1:W4:Y:S01]  /*0970*/  LDG.E.U16 R35, desc[UR60][R44.64] ;  /* 0x0000003c2c237981 */ /* 0x000322000c1e1500 */
[----:B0-----:R-:W-:-:S04]  /*0980*/  IMAD R43, R3, 0x2, R55 ;  /* 0x00000002032b7824 */ /* 0x001fc800078e0237 */
[----:B------:R-:W-:Y:S01]  /*0990*/  IMAD R57, R3, 0x2, R43 ;  /* 0x0000000203397824 */ /* 0x000fe200078e022b */
[----:B------:R-:W-:-:S03]  /*09a0*/  LEA.HI.X.SX32 R49, R37, R0, 0x1, P0 ;  /* 0x0000000025317211 */ /* 0x000fc600000f0eff */
[----:B------:R-:W-:Y:S01]  /*09b0*/  IMAD R59, R3, 0x2, R57 ;  /* 0x00000002033b7824 */ /* 0x000fe200078e0239 */
[----:B-1----:R-:W-:Y:S01]  /*09c0*/  LEA R44, P0, R39, R2, 0x1 ;  /* 0x00000002272c7211 */ /* 0x002fe200078008ff */
[----:B------:R0:W4:Y:S02]  /*09d0*/  LDG.E.U16 R37, desc[UR60][R48.64] ;  /* 0x0000003c30257981 */ /* 0x000124000c1e1500 */
[----:B------:R-:W-:Y:S01]  /*09e0*/  IMAD R61, R3, 0x2, R59 ;  /* 0x00000002033d7824 */ /* 0x000fe200078e023b */
[----:B------:R-:W-:Y:S02]  /*09f0*/  LEA.HI.X.SX32 R45, R39, R0, 0x1, P0 ;  /* 0x00000000272d7211 */ /* 0x000fe400000f0eff */
[-C--:B------:R-:W-:Y:S01]  /*0a00*/  LEA R46, P0, R41, R2.reuse, 0x1 ;  /* 0x00000002292e7211 */ /* 0x080fe200078008ff */
[----:B------:R-:W-:Y:S01]  /*0a10*/  IMAD R63, R3, 0x2, R61 ;  /* 0x00000002033f7824 */ /* 0x000fe200078e023d */
[----:B------:R-:W-:Y:S01]  /*0a20*/  LEA R50, P1, R51, R2, 0x1 ;  /* 0x0000000233327211 */ /* 0x000fe200078208ff */
[----:B------:R-:W4:Y:S01]  /*0a30*/  LDG.E.U16 R38, desc[UR60][R44.64] ;  /* 0x0000003c2c267981 */ /* 0x000f22000c1e1500 */
[----:B------:R-:W-:Y:S01]  /*0a40*/  LEA.HI.X.SX32 R47, R41, R0, 0x1, P0 ;  /* 0x00000000292f7211 */ /* 0x000fe200000f0eff */
[----:B------:R-:W-:Y:S01]  /*0a50*/  IMAD R65, R3, 0x2, R63 ;  /* 0x0000000203417824 */ /* 0x000fe200078e023f */
[----:B------:R-:W-:-:S02]  /*0a60*/  LEA R52, P0, R53, R2, 0x1 ;  /* 0x0000000235347211 */ /* 0x000fc400078008ff */
[-C--:B------:R-:W-:Y:S01]  /*0a70*/  LEA.HI.X.SX32 R51, R51, R0.reuse, 0x1, P1 ;  /* 0x0000000033337211 */ /* 0x080fe200008f0eff */
[----:B------:R-:W-:Y:S01]  /*0a80*/  IMAD R67, R3, 0x2, R65 ;  /* 0x0000000203437824 */ /* 0x000fe200078e0241 */
[----:B------:R-:W-:Y:S01]  /*0a90*/  LEA.HI.X.SX32 R53, R53, R0, 0x1, P0 ;  /* 0x0000000035357211 */ /* 0x000fe200000f0eff */
[----:B------:R-:W4:Y:S01]  /*0aa0*/  LDG.E.U16 R40, desc[UR60][R46.64] ;  /* 0x0000003c2e287981 */ /* 0x000f22000c1e1500 */
[----:B0-----:R-:W-:Y:S01]  /*0ab0*/  LEA R48, P0, R43, R2, 0x1 ;  /* 0x000000022b307211 */ /* 0x001fe200078008ff */
[----:B------:R-:W-:Y:S02]  /*0ac0*/  IMAD R69, R3, 0x2, R67 ;  /* 0x0000000203457824 */ /* 0x000fe400078e0243 */
[----:B------:R0:W4:Y:S01]  /*0ad0*/  LDG.E.U16 R39, desc[UR60][R50.64] ;  /* 0x0000003c32277981 */ /* 0x000122000c1e1500 */
[----:B------:R-:W-:Y:S01]  /*0ae0*/  LEA.HI.X.SX32 R49, R43, R0, 0x1, P0 ;  /* 0x000000002b317211 */ /* 0x000fe200000f0eff */
[----:B------:R-:W-:Y:S01]  /*0af0*/  IMAD R71, R3, 0x2, R69 ;  /* 0x0000000203477824 */ /* 0x000fe200078e0245 */
[-C--:B------:R-:W-:Y:S01]  /*0b00*/  LEA R54, P1, R55, R2.reuse, 0x1 ;  /* 0x0000000237367211 */ /* 0x080fe200078208ff */
[----:B------:R1:W4:Y:S01]  /*0b10*/  LDG.E.U16 R41, desc[UR60][R52.64] ;  /* 0x0000003c34297981 */ /* 0x000322000c1e1500 */
[----:B0-----:R-:W-:Y:S01]  /*0b20*/  LEA R50, P0, R57, R2, 0x1 ;  /* 0x0000000239327211 */ /* 0x001fe200078008ff */
[----:B------:R-:W-:-:S02]  /*0b30*/  IMAD R73, R3, 0x2, R71 ;  /* 0x0000000203497824 */ /* 0x000fc400078e0247 */
[----:B------:R-:W4:Y:S01]  /*0b40*/  LDG.E.U16 R42, desc[UR60][R48.64] ;  /* 0x0000003c302a7981 */ /* 0x000f22000c1e1500 */
[----:B------:R-:W-:Y:S02]  /*0b50*/  LEA.HI.X.SX32 R51, R57, R0, 0x1, P0 ;  /* 0x0000000039337211 */ /* 0x000fe400000f0eff */
[----:B------:R-:W-:Y:S02]  /*0b60*/  LEA R56, P0, R59, R2, 0x1 ;  /* 0x000000023b387211 */ /* 0x000fe400078008ff */
[-C--:B------:R-:W-:Y:S01]  /*0b70*/  LEA.HI.X.SX32 R55, R55, R0.reuse, 0x1, P1 ;  /* 0x0000000037377211 */ /* 0x080fe200008f0eff */
[----:B------:R-:W-:Y:S01]  /*0b80*/  IMAD R75, R3, 0x2, R73 ;  /* 0x00000002034b7824 */ /* 0x000fe200078e0249 */
[----:B------:R-:W-:Y:S01]  /*0b90*/  LEA.HI.X.SX32 R57, R59, R0, 0x1, P0 ;  /* 0x000000003b397211 */ /* 0x000fe200000f0eff */
[----:B------:R-:W4:Y:S01]  /*0ba0*/  LDG.E.U16 R44, desc[UR60][R50.64] ;  /* 0x0000003c322c7981 */ /* 0x000f22000c1e1500 */
[-C--:B-1----:R-:W-:Y:S01]  /*0bb0*/  LEA R52, P0, R63, R2.reuse, 0x1 ;  /* 0x000000023f347211 */ /* 0x082fe200078008ff */
[----:B------:R-:W-:Y:S01]  /*0bc0*/  IMAD R77, R3, 0x2, R75 ;  /* 0x00000002034d7824 */ /* 0x000fe200078e024b */
[----:B------:R-:W-:Y:S01]  /*0bd0*/  LEA R58, P1, R61, R2, 0x1 ;  /* 0x000000023d3a7211 */ /* 0x000fe200078208ff */
[----:B------:R0:W4:Y:S01]  /*0be0*/  LDG.E.U16 R43, desc[UR60][R54.64] ;  /* 0x0000003c362b7981 */ /* 0x000122000c1e1500 */
[-C--:B------:R-:W-:Y:S01]  /*0bf0*/  LEA.HI.X.SX32 R53, R63, R0.reuse, 0x1, P0 ;  /* 0x000000003f357211 */ /* 0x080fe200000f0eff */
[----:B------:R-:W-:Y:S01]  /*0c00*/  IMAD R79, R3, 0x2, R77 ;  /* 0x00000002034f7824 */ /* 0x000fe200078e024d */
[----:B------:R-:W-:Y:S01]  /*0c10*/  LEA.HI.X.SX32 R59, R61, R0, 0x1, P1 ;  /* 0x000000003d3b7211 */ /* 0x000fe200008f0eff */
[----:B------:R1:W4:Y:S01]  /*0c20*/  LDG.E.U16 R45, desc[UR60][R56.64] ;  /* 0x0000003c382d7981 */ /* 0x000322000c1e1500 */
[----:B0-----:R-:W-:Y:S01]  /*0c30*/  LEA R54, P0, R65, R2, 0x1 ;  /* 0x0000000241367211 */ /* 0x001fe200078008ff */
[----:B------:R-:W-:-:S02]  /*0c40*/  IMAD R81, R3, 0x2, R79 ;  /* 0x0000000203517824 */ /* 0x000fc400078e024f */
[----:B------:R0:W4:Y:S01]  /*0c50*/  LDG.E.U16 R47, desc[UR60][R58.64] ;  /* 0x0000003c3a2f7981 */ /* 0x000122000c1e1500 */
[----:B------:R-:W-:Y:S02]  /*0c60*/  LEA.HI.X.SX32 R55, R65, R0, 0x1, P0 ;  /* 0x0000000041377211 */ /* 0x000fe400000f0eff */
[-C--:B------:R-:W-:Y:S01]  /*0c70*/  LEA R60, P0, R67, R2.reuse, 0x1 ;  /* 0x00000002433c7211 */ /* 0x080fe200078008ff */
[----:B------:R-:W-:Y:S01]  /*0c80*/  IMAD R83, R3, 0x2, R81 ;  /* 0x0000000203537824 */ /* 0x000fe200078e0251 */
[----:B-1----:R-:W-:Y:S01]  /*0c90*/  LEA R56, P1, R69, R2, 0x1 ;  /* 0x0000000245387211 */ /* 0x002fe200078208ff */
[----:B------:R-:W4:Y:S01]  /*0ca0*/  LDG.E.U16 R46, desc[UR60][R52.64] ;  /* 0x0000003c342e7981 */ /* 0x000f22000c1e1500 */
[----:B------:R-:W-:Y:S02]  /*0cb0*/  LEA.HI.X.SX32 R61, R67, R0, 0x1, P0 ;  /* 0x00000000433d7211 */ /* 0x000fe400000f0eff */
[C---:B0-----:R-:W-:Y:S01]  /*0cc0*/  LEA R58, P0, R71.reuse, R2, 0x1 ;  /* 0x00000002473a7211 */ /* 0x041fe200078008ff */
[----:B------:R-:W4:Y:S03]  /*0cd0*/  LDG.E.U16 R48, desc[UR60][R54.64] ;  /* 0x0000003c36307981 */ /* 0x000f26000c1e1500 */
[----:B------:R-:W-:Y:S01]  /*0ce0*/  LEA.HI.X.SX32 R59, R71, R0, 0x1, P0 ;  /* 0x00000000473b7211 */ /* 0x000fe200000f0eff */
[----:B------:R-:W-:Y:S01]  /*0cf0*/  IMAD R71, R3, 0x2, R83 ;  /* 0x0000000203477824 */ /* 0x000fe200078e0253 */
[C---:B------:R-:W-:Y:S01]  /*0d00*/  LEA R62, P0, R73.reuse, R2, 0x1 ;  /* 0x00000002493e7211 */ /* 0x040fe200078008ff */
[----:B------:R0:W4:Y:S03]  /*0d10*/  LDG.E.U16 R49, desc[UR60][R60.64] ;  /* 0x0000003c3c317981 */ /* 0x000126000c1e1500 */
[----:B------:R-:W-:Y:S01]  /*0d20*/  LEA.HI.X.SX32 R63, R73, R0, 0x1, P0 ;  /* 0x00000000493f7211 */ /* 0x000fe200000f0eff */
[----:B------:R-:W-:Y:S01]  /*0d30*/  IMAD R73, R3, 0x2, R71 ;  /* 0x0000000203497824 */ /* 0x000fe200078e0247 */
[----:B------:R-:W-:Y:S01]  /*0d40*/  LEA R64, P0, R75, R2, 0x1 ;  /* 0x000000024b407211 */ /* 0x000fe200078008ff */
[----:B------:R-:W4:Y:S02]  /*0d50*/  LDG.E.U16 R50, desc[UR60][R58.64] ;  /* 0x0000003c3a327981 */ /* 0x000f24000c1e1500 */
[----:B------:R-:W-:Y:S01]  /*0d60*/  IMAD R85, R3, 0x2, R73 ;  /* 0x0000000203557824 */ /* 0x000fe200078e0249 */
[----:B------:R-:W-:Y:S01]  /*0d70*/  LEA.HI.X.SX32 R57, R69, R0, 0x1, P1 ;  /* 0x0000000045397211 */ /* 0x000fe200008f0eff */
[----:B------:R1:W4:Y:S01]  /*0d80*/  LDG.E.U16 R52, desc[UR60][R62.64] ;  /* 0x0000003c3e347981 */ /* 0x000322000c1e1500 */
        /* <DEDUP_REMOVED lines=10> */
[----:B------:R-:W-:Y:S01]  /*0e30*/  LEA R68, P0, R81, R2, 0x1 ;  /* 0x0000000251447211 */ /* 0x000fe200078008ff */
[----:B------:R2:W4:Y:S02]  /*0e40*/  LDG.E.U16 R55, desc[UR60][R66.64] ;  /* 0x0000003c42377981 */ /* 0x000524000c1e1500 */
[----:B------:R-:W-:Y:S01]  /*0e50*/  IMAD R87, R3, 0x2, R79 ;  /* 0x0000000203577824 */ /* 0x000fe200078e024f */
[----:B------:R-:W-:Y:S01]  /*0e60*/  LEA.HI.X.SX32 R69, R81, R0, 0x1, P0 ;  /* 0x0000000051457211 */ /* 0x000fe200000f0eff */
[----:B------:R-:W4:Y:S02]  /*0e70*/  LDG.E.U16 R54, desc[UR60][R60.64] ;  /* 0x0000003c3c367981 */ /* 0x000f24000c1e1500 */
[----:B------:R-:W-:Y:S01]  /*0e80*/  IMAD R81, R3, 0x2, R87 ;  /* 0x0000000203517824 */ /* 0x000fe200078e0257 */
[----:B-1----:R-:W-:Y:S01]  /*0e90*/  LEA R62, P0, R83, R2, 0x1 ;  /* 0x00000002533e7211 */ /* 0x002fe200078008ff */
[----:B------:R1:W4:Y:S02]  /*0ea0*/  LDG.E.U16 R56, desc[UR60][R68.64] ;  /* 0x0000003c44387981 */ /* 0x000324000c1e1500 */
[----:B------:R-:W-:Y:S01]  /*0eb0*/  IMAD R89, R3, 0x2, R81 ;  /* 0x0000000203597824 */ /* 0x000fe200078e0251 */
[----:B------:R-:W-:-:S03]  /*0ec0*/  LEA.HI.X.SX32 R63, R83, R0, 0x1, P0 ;  /* 0x00000000533f7211 */ /* 0x000fc600000f0eff */
[----:B------:R-:W-:Y:S01]  /*0ed0*/  IMAD R83, R3, 0x2, R89 ;  /* 0x0000000203537824 */ /* 0x000fe200078e0259 */
[----:B0-----:R-:W-:Y:S01]  /*0ee0*/  LEA R64, P0, R73, R2, 0x1 ;  /* 0x0000000249407211 */ /* 0x001fe200078008ff */
[----:B------:R-:W4:Y:S02]  /*0ef0*/  LDG.E.U16 R57, desc[UR60][R62.64] ;  /* 0x0000003c3e397981 */ /* 0x000f24000c1e1500 */
[----:B------:R-:W-:Y:S01]  /*0f00*/  IMAD R91, R3, 0x2, R83 ;  /* 0x00000002035b7824 */ /* 0x000fe200078e0253 */
[----:B------:R-:W-:Y:S02]  /*0f10*/  LEA.HI.X.SX32 R65, R73, R0, 0x1, P0 ;  /* 0x0000000049417211 */ /* 0x000fe400000f0eff */
[-C--:B--2---:R-:W-:Y:S01]  /*0f20*/  LEA R66, P0, R85, R2.reuse, 0x1 ;  /* 0x0000000255427211 */ /* 0x084fe200078008ff */
[----:B------:R-:W-:Y:S01]  /*0f30*/  IMAD R93, R3, 0x2, R91 ;  /* 0x00000002035d7824 */ /* 0x000fe200078e025b */
[----:B------:R-:W-:Y:S01]  /*0f40*/  LEA R70, P1, R71, R2, 0x1 ;  /* 0x0000000247467211 */ /* 0x000fe200078208ff */
[----:B------:R-:W2:Y:S01]  /*0f50*/  LDG.E.U16 R58, desc[UR60][R64.64] ;  /* 0x0000003c403a7981 */ /* 0x000ea2000c1e1500 */
[-C--:B------:R-:W-:Y:S01]  /*0f60*/  LEA.HI.X.SX32 R67, R85, R0.reuse, 0x1, P0 ;  /* 0x0000000055437211 */ /* 0x080fe200000f0eff */
[----:B------:R-:W-:Y:S01]  /*0f70*/  IMAD R85, R3, 0x2, R93 ;  /* 0x0000000203557824 */ /* 0x000fe200078e025d */
[----:B------:R-:W-:-:S02]  /*0f80*/  LEA.HI.X.SX32 R71, R71, R0, 0x1, P1 ;  /* 0x0000000047477211 */ /* 0x000fc400008f0eff */
[----:B-1----:R-:W-:Y:S01]  /*0f90*/  LEA R68, P0, R75, R2, 0x1 ;  /* 0x000000024b447211 */ /* 0x002fe200078008ff */
[----:B------:R-:W-:Y:S01]  /*0fa0*/  IMAD R95, R3, 0x2, R85 ;  /* 0x00000002035f7824 */ /* 0x000fe200078e0255 */
[----:B------:R-:W2:Y:S02]  /*0fb0*/  LDG.E.U16 R60, desc[UR60][R66.64] ;  /* 0x0000003c423c7981 */ /* 0x000ea4000c1e1500 */
[----:B------:R-:W-:Y:S01]  /*0fc0*/  LEA.HI.X.SX32 R69, R75, R0, 0x1, P0 ;  /* 0x000000004b457211 */ /* 0x000fe200000f0eff */
[C---:B------:R-:W-:Y:S01]  /*0fd0*/  IMAD R97, R3.reuse, 0x2, R95 ;  /* 0x0000000203617824 */ /* 0x040fe200078e025f */
[----:B------:R0:W2:Y:S03]  /*0fe0*/  LDG.E.U16 R59, desc[UR60][R70.64] ;  /* 0x0000003c463b7981 */ /* 0x0000a6000c1e1500 */
[----:B------:R-:W-:Y:S01]  /*0ff0*/  IMAD R99, R3, 0x2, R97 ;  /* 0x0000000203637824 */ /* 0x000fe200078e0261 */
[-C--:B------:R-:W-:Y:S01]  /*1000*/  LEA R72, P1, R77, R2.reuse, 0x1 ;  /* 0x000000024d487211 */ /* 0x080fe200078208ff */
[----:B------:R-:W2:Y:S01]  /*1010*/  LDG.E.U16 R61, desc[UR60][R68.64] ;  /* 0x0000003c443d7981 */ /* 0x000ea2000c1e1500 */
[----:B0-----:R-:W-:Y:S01]  /*1020*/  LEA R70, P0, R79, R2, 0x1 ;  /* 0x000000024f467211 */ /* 0x001fe200078008ff */
[----:B------:R-:W-:-:S03]  /*1030*/  IMAD R101, R3, 0x2, R99 ;  /* 0x0000000203657824 */ /* 0x000fc600078e0263 */
[----:B------:R-:W-:Y:S02]  /*1040*/  LEA.HI.X.SX32 R71, R79, R0, 0x1, P0 ;  /* 0x000000004f477211 */ /* 0x000fe400000f0eff */
[----:B------:R-:W-:Y:S02]  /*1050*/  LEA R74, P0, R87, R2, 0x1 ;  /* 0x00000002574a7211 */ /* 0x000fe400078008ff */
[-C--:B------:R-:W-:Y:S01]  /*1060*/  LEA.HI.X.SX32 R73, R77, R0.reuse, 0x1, P1 ;  /* 0x000000004d497211 */ /* 0x080fe200008f0eff */
[----:B------:R-:W2:Y:S01]  /*1070*/  LDG.E.U16 R62, desc[UR60][R70.64] ;  /* 0x0000003c463e7981 */ /* 0x000ea2000c1e1500 */
[----:B------:R-:W-:Y:S01]  /*1080*/  LEA.HI.X.SX32 R75, R87, R0, 0x1, P0 ;  /* 0x00000000574b7211 */ /* 0x000fe200000f0eff */
[C---:B------:R-:W-:Y:S02]  /*1090*/  IMAD R87, R3.reuse, 0x2, R101 ;  /* 0x0000000203577824 */ /* 0x040fe400078e0265 */
[----:B------:R0:W2:Y:S02]  /*10a0*/  LDG.E.U16 R63, desc[UR60][R72.64] ;  /* 0x0000003c483f7981 */ /* 0x0000a4000c1e1500 */
[----:B------:R-:W-:Y:S01]  /*10b0*/  IMAD R103, R3, 0x2, R87 ;  /* 0x0000000203677824 */ /* 0x000fe200078e0257 */
[----:B------:R-:W-:Y:S01]  /*10c0*/  LEA R76, P0, R81, R2, 0x1 ;  /* 0x00000002514c7211 */ /* 0x000fe200078008ff */
[----:B------:R1:W2:Y:S02]  /*10d0*/  LDG.E.U16 R64, desc[UR60][R74.64] ;  /* 0x0000003c4a407981 */ /* 0x0002a4000c1e1500 */
[----:B------:R-:W-:-:S04]  /*10e0*/  IMAD R105, R3, 0x2, R103 ;  /* 0x0000000203697824 */ /* 0x000fc800078e0267 */
[----:B------:R-:W-:Y:S01]  /*10f0*/  IMAD R107, R3, 0x2, R105 ;  /* 0x00000002036b7824 */ /* 0x000fe200078e0269 */
[----:B------:R-:W-:-:S03]  /*1100*/  LEA.HI.X.SX32 R77, R81, R0, 0x1, P0 ;  /* 0x00000000514d7211 */ /* 0x000fc600000f0eff */
[----:B------:R-:W-:Y:S01]  /*1110*/  IMAD R109, R3, 0x2, R107 ;  /* 0x00000002036d7824 */ /* 0x000fe200078e026b */
[----:B0-----:R-:W-:Y:S01]  /*1120*/  LEA R72, P0, R83, R2, 0x1 ;  /* 0x0000000253487211 */ /* 0x001fe200078008ff */
[----:B------:R0:W2:Y:S02]  /*1130*/  LDG.E.U16 R65, desc[UR60][R76.64] ;  /* 0x0000003c4c417981 */ /* 0x0000a4000c1e1500 */
[----:B------:R-:W-:Y:S01]  /*1140*/  IMAD R111, R3, 0x2, R109 ;  /* 0x00000002036f7824 */ /* 0x000fe200078e026d */
[----:B------:R-:W-:Y:S02]  /*1150*/  LEA.HI.X.SX32 R73, R83, R0, 0x1, P0 ;  /* 0x0000000053497211 */ /* 0x000fe400000f0eff */
[-C--:B------:R-:W-:Y:S01]  /*1160*/  LEA R80, P0, R91, R2.reuse, 0x1 ;  /* 0x000000025b507211 */ /* 0x080fe200078008ff */
[----:B------:R-:W-:Y:S01]  /*1170*/  IMAD R113, R3, 0x2, R111 ;  /* 0x0000000203717824 */ /* 0x000fe200078e026f */
[----:B------:R-:W-:Y:S01]  /*1180*/  LEA R78, P1, R89, R2, 0x1 ;  /* 0x00000002594e7211 */ /* 0x000fe200078208ff */
[----:B------:R-:W2:Y:S01]  /*1190*/  LDG.E.U16 R66, desc[UR60][R72.64] ;  /* 0x0000003c48427981 */ /* 0x000ea2000c1e1500 */
[----:B------:R-:W-:Y:S01]  /*11a0*/  LEA.HI.X.SX32 R81, R91, R0, 0x1, P0 ;  /* 0x000000005b517211 */ /* 0x000fe200000f0eff */
[----:B------:R-:W-:Y:S01]  /*11b0*/  IMAD R115, R3, 0x2, R113 ;  /* 0x0000000203737824 */ /* 0x000fe200078e0271 */
[----:B-1----:R-:W-:-:S02]  /*11c0*/  LEA R74, P0, R93, R2, 0x1 ;  /* 0x000000025d4a7211 */ /* 0x002fc400078008ff */
[-C--:B------:R-:W-:Y:S01]  /*11d0*/  LEA.HI.X.SX32 R79, R89, R0.reuse, 0x1, P1 ;  /* 0x00000000594f7211 */ /* 0x080fe200008f0eff */
[----:B------:R-:W-:Y:S01]  /*11e0*/  IMAD R117, R3, 0x2, R115 ;  /* 0x0000000203757824 */ /* 0x000fe200078e0273 */
[----:B------:R-:W-:Y:S01]  /*11f0*/  LEA.HI.X.SX32 R75, R93, R0, 0x1, P0 ;  /* 0x000000005d4b7211 */ /* 0x000fe200000f0eff */
[----:B------:R-:W2:Y:S01]  /*1200*/  LDG.E.U16 R68, desc[UR60][R80.64] ;  /* 0x0000003c50447981 */ /* 0x000ea2000c1e1500 */
[----:B0-----:R-:W-:Y:S01]  /*1210*/  LEA R76, P0, R95, R2, 0x1 ;  /* 0x000000025f4c7211 */ /* 0x001fe200078008ff */
[----:B------:R-:W-:Y:S02]  /*1220*/  IMAD R119, R3, 0x2, R117 ;  /* 0x0000000203777824 */ /* 0x000fe400078e0275 */
[----:B------:R0:W2:Y:S01]  /*1230*/  LDG.E.U16 R67, desc[UR60][R78.64] ;  /* 0x0000003c4e437981 */ /* 0x0000a2000c1e1500 */
[----:B------:R-:W-:Y:S01]  /*1240*/  LEA.HI.X.SX32 R77, R95, R0, 0x1, P0 ;  /* 0x000000005f4d7211 */ /* 0x000fe200000f0eff */
[----:B------:R-:W-:Y:S01]  /*1250*/  IMAD R121, R3, 0x2, R119 ;  /* 0x0000000203797824 */ /* 0x000fe200078e0277 */
[-C--:B------:R-:W-:Y:S01]  /*1260*/  LEA R82, P1, R85, R2.reuse, 0x1 ;  /* 0x0000000255527211 */ /* 0x080fe200078208ff */
[----:B------:R-:W2:Y:S01]  /*1270*/  LDG.E.U16 R69, desc[UR60][R74.64] ;  /* 0x0000003c4a457981 */ /* 0x000ea2000c1e1500 */
[----:B0-----:R-:W-:-:S03]  /*1280*/  LEA R78, P0, R97, R2, 0x1 ;  /* 0x00000002614e7211 */ /* 0x001fc600078008ff */
[----:B------:R-:W2:Y:S01]  /*1290*/  LDG.E.U16 R70, desc[UR60][R76.64] ;  /* 0x0000003c4c467981 */ /* 0x000ea2000c1e1500 */
[-C--:B------:R-:W-:Y:S01]  /*12a0*/  LEA.HI.X.SX32 R79, R97, R0.reuse, 0x1, P0 ;  /* 0x00000000614f7211 */ /* 0x080fe200000f0eff */
[----:B------:R-:W-:Y:S01]  /*12b0*/  IMAD R97, R3, 0x2, R121 ;  /* 0x0000000203617824 */ /* 0x000fe200078e0279 */
[----:B------:R-:W-:Y:S02]  /*12c0*/  LEA.HI.X.SX32 R83, R85, R0, 0x1, P1 ;  /* 0x0000000055537211 */ /* 0x000fe400008f0eff */
[----:B------:R-:W-:Y:S01]  /*12d0*/  LEA R80, P0, R99, R2, 0x1 ;  /* 0x0000000263507211 */ /* 0x000fe200078008ff */
[----:B------:R-:W-:Y:S01]  /*12e0*/  IMAD R123, R3, 0x2, R97 ;  /* 0x00000002037b7824 */ /* 0x000fe200078e0261 */
[----:B------:R-:W2:Y:S02]  /*12f0*/  LDG.E.U16 R72, desc[UR60][R78.64] ;  /* 0x0000003c4e487981 */ /* 0x000ea4000c1e1500 */
[----:B------:R-:W-:Y:S01]  /*1300*/  LEA.HI.X.SX32 R81, R99, R0, 0x1, P0 ;  /* 0x0000000063517211 */ /* 0x000fe200000f0eff */
[C---:B------:R-:W-:Y:S01]  /*1310*/  IMAD R125, R3.reuse, 0x2, R123 ;  /* 0x00000002037d7824 */ /* 0x040fe200078e027b */
[----:B------:R0:W2:Y:S03]  /*1320*/  LDG.E.U16 R71, desc[UR60][R82.64] ;  /* 0x0000003c52477981 */ /* 0x0000a6000c1e1500 */
[----:B------:R-:W-:Y:S01]  /*1330*/  IMAD R127, R3, 0x2, R125 ;  /* 0x00000002037f7824 */ /* 0x000fe200078e027d */
[----:B------:R1:W2:Y:S01]  /*1340*/  LDG.E.U16 R73, desc[UR60][R80.64] ;  /* 0x0000003c50497981 */ /* 0x0002a2000c1e1500 */
[----:B0-----:R-:W-:-:S02]  /*1350*/  LEA R82, P0, R87, R2, 0x1 ;  /* 0x0000000257527211 */ /* 0x001fc400078008ff */
[----:B------:R-:W-:Y:S02]  /*1360*/  IMAD R129, R3, 0x2, R127 ;  /* 0x0000000203817824 */ /* 0x000fe400078e027f */
[----:B------:R-:W-:Y:S02]  /*1370*/  LEA.HI.X.SX32 R83, R87, R0, 0x1, P0 ;  /* 0x0000000057537211 */ /* 0x000fe400000f0eff */
[-C--:B------:R-:W-:Y:S02]  /*1380*/  LEA R86, P0, R103, R2.reuse, 0x1 ;  /* 0x0000000267567211 */ /* 0x080fe400078008ff */
[----:B------:R-:W-:Y:S01]  /*1390*/  LEA R84, P1, R101, R2, 0x1 ;  /* 0x0000000265547211 */ /* 0x000fe200078208ff */
[----:B------:R0:W2:Y:S01]  /*13a0*/  LDG.E.U16 R74, desc[UR60][R82.64] ;  /* 0x0000003c524a7981 */ /* 0x0000a2000c1e1500 */
[----:B------:R-:W-:Y:S01]  /*13b0*/  LEA.HI.X.SX32 R87, R103, R0, 0x1, P0 ;  /* 0x0000000067577211 */ /* 0x000fe200000f0eff */
[----:B------:R-:W-:-:S04]  /*13c0*/  IMAD R103, R3, 0x2, R129 ;  /* 0x0000000203677824 */ /* 0x000fc800078e0281 */
[----:B------:R-:W-:Y:S01]  /*13d0*/  IMAD R131, R3, 0x2, R103 ;  /* 0x0000000203837824 */ /* 0x000fe200078e0267 */
[----:B------:R-:W-:Y:S01]  /*13e0*/  LEA R88, P0, R105, R2, 0x1 ;  /* 0x0000000269587211 */ /* 0x000fe200078008ff */
[----:B------:R-:W2:Y:S02]  /*13f0*/  LDG.E.U16 R76, desc[UR60][R86.64] ;  /* 0x0000003c564c7981 */ /* 0x000ea4000c1e1500 */
[----:B------:R-:W-:-:S04]  /*1400*/  IMAD R133, R3, 0x2, R131 ;  /* 0x0000000203857824 */ /* 0x000fc800078e0283 */
[----:B------:R-:W-:-:S04]  /*1410*/  IMAD R135, R3, 0x2, R133 ;  /* 0x0000000203877824 */ /* 0x000fc800078e0285 */
[----:B------:R-:W-:Y:S01]  /*1420*/  IMAD R137, R3, 0x2, R135 ;  /* 0x0000000203897824 */ /* 0x000fe200078e0287 */
[----:B------:R-:W-:-:S03]  /*1430*/  LEA.HI.X.SX32 R89, R105, R0, 0x1, P0 ;  /* 0x0000000069597211 */ /* 0x000fc600000f0eff */
[----:B------:R-:W-:Y:S01]  /*1440*/  IMAD R139, R3, 0x2, R137 ;  /* 0x00000002038b7824 */ /* 0x000fe200078e0289 */
[----:B-1----:R-:W-:Y:S01]  /*1450*/  LEA R80, P0, R109, R2, 0x1 ;  /* 0x000000026d507211 */ /* 0x002fe200078008ff */
[----:B------:R-:W2:Y:S02]  /*1460*/  LDG.E.U16 R77, desc[UR60][R88.64] ;  /* 0x0000003c584d7981 */ /* 0x000ea4000c1e1500 */
[----:B------:R-:W-:Y:S01]  /*1470*/  IMAD R141, R3, 0x2, R139 ;  /* 0x00000002038d7824 */ /* 0x000fe200078e028b */
[-C--:B------:R-:W-:Y:S02]  /*1480*/  LEA.HI.X.SX32 R85, R101, R0.reuse, 0x1, P1 ;  /* 0x0000000065557211 */ /* 0x080fe400008f0eff */
[----:B------:R-:W-:Y:S01]  /*1490*/  LEA.HI.X.SX32 R81, R109, R0, 0x1, P0 ;  /* 0x000000006d517211 */ /* 0x000fe200000f0eff */
[----:B------:R-:W-:Y:S01]  /*14a0*/  IMAD R143, R3, 0x2, R141 ;  /* 0x00000002038f7824 */ /* 0x000fe200078e028d */
[----:B0-----:R-:W-:Y:S01]  /*14b0*/  LEA R82, P0, R111, R2, 0x1 ;  /* 0x000000026f527211 */ /* 0x001fe200078008ff */
[----:B------:R0:W2:Y:S02]  /*14c0*/  LDG.E.U16 R75, desc[UR60][R84.64] ;  /* 0x0000003c544b7981 */ /* 0x0000a4000c1e1500 */
[----:B------:R-:W-:Y:S01]  /*14d0*/  IMAD R145, R3, 0x2, R143 ;  /* 0x0000000203917824 */ /* 0x000fe200078e028f */
[----:B------:R-:W-:Y:S01]  /*14e0*/  LEA.HI.X.SX32 R83, R111, R0, 0x1, P0 ;  /* 0x000000006f537211 */ /* 0x000fe200000f0eff */
[----:B------:R1:W2:Y:S01]  /*14f0*/  LDG.E.U16 R78, desc[UR60][R80.64] ;  /* 0x0000003c504e7981 */ /* 0x0002a2000c1e1500 */
[----:B------:R-:W-:Y:S01]  /*1500*/  LEA R90, P1, R107, R2, 0x1 ;  /* 0x000000026b5a7211 */ /* 0x000fe200078208ff */
[----:B------:R-:W-:-:S02]  /*1510*/  IMAD R147, R3, 0x2, R145 ;  /* 0x0000000203937824 */ /* 0x000fc400078e0291 */
[----:B------:R5:W2:Y:S01]  /*1520*/  LDG.E.U16 R92, desc[UR60][R82.64] ;  /* 0x0000003c525c7981 */ /* 0x000aa2000c1e1500 */
[----:B0-----:R-:W-:-:S04]  /*1530*/  LEA R84, P0, R113, R2, 0x1 ;  /* 0x0000000271547211 */ /* 0x001fc800078008ff */
[----:B------:R-:W-:Y:S02]  /*1540*/  LEA.HI.X.SX32 R85, R113, R0, 0x1, P0 ;  /* 0x0000000071557211 */ /* 0x000fe400000f0eff */
[----:B------:R-:W-:Y:S02]  /*1550*/  LEA R88, P0, R117, R2, 0x1 ;  /* 0x0000000275587211 */ /* 0x000fe400078008ff */
[-C--:B------:R-:W-:Y:S01]  /*1560*/  LEA.HI.X.SX32 R91, R107, R0.reuse, 0x1, P1 ;  /* 0x000000006b5b7211 */ /* 0x080fe200008f0eff */
[----:B------:R-:W-:Y:S01]  /*1570*/  IMAD R107, R3, 0x2, R147 ;  /* 0x00000002036b7824 */ /* 0x000fe200078e0293 */
[----:B------:R-:W-:Y:S01]  /*1580*/  LEA.HI.X.SX32 R89, R117, R0, 0x1, P0 ;  /* 0x0000000075597211 */ /* 0x000fe200000f0eff */
[----:B------:R0:W2:Y:S01]  /*1590*/  LDG.E.U16 R93, desc[UR60][R84.64] ;  /* 0x0000003c545d7981 */ /* 0x0000a2000c1e1500 */
[-C--:B-1----:R-:W-:Y:S01]  /*15a0*/  LEA R80, P0, R119, R2.reuse, 0x1 ;  /* 0x0000000277507211 */ /* 0x082fe200078008ff */
[----:B------:R-:W-:Y:S01]  /*15b0*/  IMAD R117, R3, 0x2, R107 ;  /* 0x0000000203757824 */ /* 0x000fe200078e026b */
[----:B------:R-:W-:Y:S01]  /*15c0*/  LEA R86, P1, R115, R2, 0x1 ;  /* 0x0000000273567211 */ /* 0x000fe200078208ff */
[----:B------:R-:W2:Y:S01]  /*15d0*/  LDG.E.U16 R94, desc[UR60][R88.64] ;  /* 0x0000003c585e7981 */ /* 0x000ea2000c1e1500 */
[----:B------:R-:W-:Y:S01]  /*15e0*/  LEA.HI.X.SX32 R81, R119, R0, 0x1, P0 ;  /* 0x0000000077517211 */ /* 0x000fe200000f0eff */
[----:B------:R-:W-:Y:S01]  /*15f0*/  IMAD R119, R3, 0x2, R117 ;  /* 0x0000000203777824 */ /* 0x000fe200078e0275 */
[----:B-----5:R-:W-:Y:S01]  /*1600*/  LEA R82, P0, R121, R2, 0x1 ;  /* 0x0000000279527211 */ /* 0x020fe200078008ff */
[----:B------:R-:W5:Y:S01]  /*1610*/  LDG.E.U16 R79, desc[UR60][R90.64] ;  /* 0x0000003c5a4f7981 */ /* 0x000f62000c1e1500 */
[----:B------:R-:W-:-:S02]  /*1620*/  LEA.HI.X.SX32 R87, R115, R0, 0x1, P1 ;  /* 0x0000000073577211 */ /* 0x000fc400008f0eff */
[----:B------:R-:W-:Y:S01]  /*1630*/  LEA.HI.X.SX32 R83, R121, R0, 0x1, P0 ;  /* 0x0000000079537211 */ /* 0x000fe200000f0eff */
[C---:B------:R-:W-:Y:S01]  /*1640*/  IMAD R121, R3.reuse, 0x2, R119 ;  /* 0x0000000203797824 */ /* 0x040fe200078e0277 */
[----:B------:R-:W5:Y:S04]  /*1650*/  LDG.E.U16 R98, desc[UR60][R80.64] ;  /* 0x0000003c50627981 */ /* 0x000f68000c1e1500 */
[----:B------:R1:W5:Y:S01]  /*1660*/  LDG.E.U16 R95, desc[UR60][R86.64] ;  /* 0x0000003c565f7981 */ /* 0x000362000c1e1500 */
[----:B------:R-:W-:Y:S01]  /*1670*/  IMAD R111, R3, 0x2, R121 ;  /* 0x00000002036f7824 */ /* 0x000fe200078e0279 */
[-C--:B0-----:R-:W-:Y:S02]  /*1680*/  LEA R84, P1, R97, R2.reuse, 0x1 ;  /* 0x0000000261547211 */ /* 0x081fe400078208ff */
[----:B------:R0:W5:Y:S01]  /*1690*/  LDG.E.U16 R99, desc[UR60][R82.64] ;  /* 0x0000003c52637981 */ /* 0x000162000c1e1500 */
[----:B-1----:R-:W-:-:S04]  /*16a0*/  LEA R86, P0, R123, R2, 0x1 ;  /* 0x000000027b567211 */ /* 0x002fc800078008ff */
[----:B------:R-:W-:Y:S01]  /*16b0*/  LEA.HI.X.SX32 R87, R123, R0, 0x1, P0 ;  /* 0x000000007b577211 */ /* 0x000fe200000f0eff */
[----:B------:R-:W-:Y:S01]  /*16c0*/  IMAD R123, R3, 0x2, R111 ;  /* 0x00000002037b7824 */ /* 0x000fe200078e026f */
[----:B------:R-:W-:Y:S02]  /*16d0*/  LEA R88, P0, R125, R2, 0x1 ;  /* 0x000000027d587211 */ /* 0x000fe400078008ff */
[-C--:B------:R-:W-:Y:S01]  /*16e0*/  LEA.HI.X.SX32 R85, R97, R0.reuse, 0x1, P1 ;  /* 0x0000000061557211 */ /* 0x080fe200008f0eff */
[----:B------:R1:W5:Y:S01]  /*16f0*/  LDG.E.U16 R100, desc[UR60][R86.64] ;  /* 0x0000003c56647981 */ /* 0x000362000c1e1500 */
[----:B------:R-:W-:Y:S01]  /*1700*/  LEA.HI.X.SX32 R89, R125, R0, 0x1, P0 ;  /* 0x000000007d597211 */ /* 0x000fe200000f0eff */
[----:B------:R-:W-:Y:S01]  /*1710*/  IMAD R125, R3, 0x2, R123 ;  /* 0x00000002037d7824 */ /* 0x000fe200078e027b */
[----:B------:R-:W-:Y:S01]  /*1720*/  LEA R90, P0, R127, R2, 0x1 ;  /* 0x000000027f5a7211 */ /* 0x000fe200078008ff */
[----:B------:R-:W5:Y:S02]  /*1730*/  LDG.E.U16 R101, desc[UR60][R84.64] ;  /* 0x0000003c54657981 */ /* 0x000f64000c1e1500 */
[----:B------:R-:W-:Y:S01]  /*1740*/  IMAD R149, R3, 0x2, R125 ;  /* 0x0000000203957824 */ /* 0x000fe200078e027d */
[----:B------:R-:W-:Y:S01]  /*1750*/  LEA.HI.X.SX32 R91, R127, R0, 0x1, P0 ;  /* 0x000000007f5b7211 */ /* 0x000fe200000f0eff */
[----:B------:R3:W5:Y:S02]  /*1760*/  LDG.E.U16 R104, desc[UR60][R88.64] ;  /* 0x0000003c58687981 */ /* 0x000764000c1e1500 */
[----:B------:R-:W-:Y:S01]  /*1770*/  IMAD R115, R3, 0x2, R149 ;  /* 0x0000000203737824 */ /* 0x000fe200078e0295 */
[-C--:B0-----:R-:W-:Y:S01]  /*1780*/  LEA R82, P0, R103, R2.reuse, 0x1 ;  /* 0x0000000267527211 */ /* 0x081fe200078008ff */
[----:B------:R0:W5:Y:S02]  /*1790*/  LDG.E.U16 R105, desc[UR60][R90.64] ;  /* 0x0000003c5a697981 */ /* 0x000164000c1e1500 */
[----:B------:R-:W-:Y:S01]  /*17a0*/  IMAD R127, R3, 0x2, R115 ;  /* 0x00000002037f7824 */ /* 0x000fe200078e0273 */
[----:B------:R-:W-:-:S02]  /*17b0*/  LEA R96, P1, R129, R2, 0x1 ;  /* 0x0000000281607211 */ /* 0x000fc400078208ff */
[-C--:B------:R-:W-:Y:S01]  /*17c0*/  LEA.HI.X.SX32 R83, R103, R0.reuse, 0x1, P0 ;  /* 0x0000000067537211 */ /* 0x080fe200000f0eff */
[----:B------:R-:W-:Y:S01]  /*17d0*/  IMAD R103, R3, 0x2, R127 ;  /* 0x0000000203677824 */ /* 0x000fe200078e027f */
[----:B------:R-:W-:Y:S02]  /*17e0*/  LEA.HI.X.SX32 R97, R129, R0, 0x1, P1 ;  /* 0x0000000081617211 */ /* 0x000fe400008f0eff */
[-C--:B-1----:R-:W-:Y:S01]  /*17f0*/  LEA R86, P0, R131, R2.reuse, 0x1 ;  /* 0x0000000283567211 */ /* 0x082fe200078008ff */
[----:B------:R-:W-:Y:S01]  /*1800*/  IMAD R129, R3, 0x2, R103 ;  /* 0x0000000203817824 */ /* 0x000fe200078e0267 */
[----:B------:R-:W-:Y:S01]  /*1810*/  LEA R80, P1, R135, R2, 0x1 ;  /* 0x0000000287507211 */ /* 0x000fe200078208ff */
[----:B------:R-:W5:Y:S01]  /*1820*/  LDG.E.U16 R109, desc[UR60][R96.64] ;  /* 0x0000003c606d7981 */ /* 0x000f62000c1e1500 */
[----:B------:R-:W-:Y:S01]  /*1830*/  LEA.HI.X.SX32 R87, R131, R0, 0x1, P0 ;  /* 0x0000000083577211 */ /* 0x000fe200000f0eff */
[----:B------:R-:W-:Y:S01]  /*1840*/  IMAD R131, R3, 0x2, R129 ;  /* 0x0000000203837824 */ /* 0x000fe200078e0281 */
[----:B---3--:R-:W-:Y:S01]  /*1850*/  LEA R88, P0, R133, R2, 0x1 ;  /* 0x0000000285587211 */ /* 0x008fe200078008ff */
[----:B------:R1:W3:Y:S02]  /*1860*/  LDG.E.U16 R106, desc[UR60][R82.64] ;  /* 0x0000003c526a7981 */ /* 0x0002e4000c1e1500 */
[----:B------:R-:W-:Y:S01]  /*1870*/  IMAD R151, R3, 0x2, R131 ;  /* 0x0000000203977824 */ /* 0x000fe200078e0283 */
[-C--:B------:R-:W-:Y:S01]  /*1880*/  LEA.HI.X.SX32 R89, R133, R0.reuse, 0x1, P0 ;  /* 0x0000000085597211 */ /* 0x080fe200000f0eff */
[----:B------:R1:W3:Y:S02]  /*1890*/  LDG.E.U16 R108, desc[UR60][R86.64] ;  /* 0x0000003c566c7981 */ /* 0x0002e4000c1e1500 */
[----:B------:R-:W-:Y:S01]  /*18a0*/  IMAD R133, R3, 0x2, R151 ;  /* 0x0000000203857824 */ /* 0x000fe200078e0297 */
[----:B------:R-:W-:Y:S01]  /*18b0*/  LEA.HI.X.SX32 R81, R135, R0, 0x1, P1 ;  /* 0x0000000087517211 */ /* 0x000fe200008f0eff */
[----:B------:R-:W3:Y:S01]  /*18c0*/  LDG.E.U16 R110, desc[UR60][R88.64] ;  /* 0x0000003c586e7981 */ /* 0x000ee2000c1e1500 */
[-C--:B0-----:R-:W-:Y:S01]  /*18d0*/  LEA R90, P0, R137, R2.reuse, 0x1 ;  /* 0x00000002895a7211 */ /* 0x081fe200078008ff */
[----:B------:R-:W-:Y:S01]  /*18e0*/  IMAD R135, R3, 0x2, R133 ;  /* 0x0000000203877824 */ /* 0x000fe200078e0285 */
[----:B-1----:R-:W-:Y:S01]  /*18f0*/  LEA R82, P1, R143, R2, 0x1 ;  /* 0x000000028f527211 */ /* 0x002fe200078208ff */
[----:B------:R0:W3:Y:S01]  /*1900*/  LDG.E.U16 R113, desc[UR60][R80.64] ;  /* 0x0000003c50717981 */ /* 0x0000e2000c1e1500 */
[----:B------:R-:W-:Y:S01]  /*1910*/  LEA.HI.X.SX32 R91, R137, R0, 0x1, P0 ;  /* 0x00000000895b7211 */ /* 0x000fe200000f0eff */
[----:B------:R-:W-:Y:S01]  /*1920*/  IMAD R137, R3, 0x2, R135 ;  /* 0x0000000203897824 */ /* 0x000fe200078e0287 */
[----:B------:R-:W-:-:S03]  /*1930*/  LEA R84, P0, R139, R2, 0x1 ;  /* 0x000000028b547211 */ /* 0x000fc600078008ff */
[----:B------:R-:W-:Y:S01]  /*1940*/  IMAD R97, R3, 0x2, R137 ;  /* 0x0000000203617824 */ /* 0x000fe200078e0289 */
[----:B------:R-:W-:Y:S01]  /*1950*/  LEA.HI.X.SX32 R85, R139, R0, 0x1, P0 ;  /* 0x000000008b557211 */ /* 0x000fe200000f0eff */
[----:B------:R1:W3:Y:S01]  /*1960*/  LDG.E.U16 R112, desc[UR60][R90.64] ;  /* 0x0000003c5a707981 */ /* 0x0002e2000c1e1500 */
[----:B------:R-:W-:Y:S01]  /*1970*/  LEA R86, P0, R141, R2, 0x1 ;  /* 0x000000028d567211 */ /* 0x000fe200078008ff */
[----:B------:R-:W-:Y:S01]  /*1980*/  IMAD R139, R3, 0x2, R97 ;  /* 0x00000002038b7824 */ /* 0x000fe200078e0261 */
[-C--:B------:R-:W-:Y:S01]  /*1990*/  LEA.HI.X.SX32 R83, R143, R0.reuse, 0x1, P1 ;  /* 0x000000008f537211 */ /* 0x080fe200008f0eff */
[----:B------:R1:W3:Y:S01]  /*19a0*/  LDG.E.U16 R114, desc[UR60][R84.64] ;  /* 0x0000003c54727981 */ /* 0x0002e2000c1e1500 */
[----:B------:R-:W-:Y:S01]  /*19b0*/  LEA.HI.X.SX32 R87, R141, R0, 0x1, P0 ;  /* 0x000000008d577211 */ /* 0x000fe200000f0eff */
[----:B------:R-:W-:Y:S01]  /*19c0*/  IMAD R141, R3, 0x2, R139 ;  /* 0x00000002038d7824 */ /* 0x000fe200078e028b */
[----:B0-----:R-:W-:Y:S01]  /*19d0*/  LEA R80, P0, R145, R2, 0x1 ;  /* 0x0000000291507211 */ /* 0x001fe200078008ff */
[----:B------:R0:W3:Y:S02]  /*19e0*/  LDG.E.U16 R159, desc[UR60][R82.64] ;  /* 0x0000003c529f7981 */ /* 0x0000e4000c1e1500 */
[----:B------:R-:W-:Y:S01]  /*19f0*/  IMAD R143, R3, 0x2, R141 ;  /* 0x00000002038f7824 */ /* 0x000fe200078e028d */
[----:B------:R-:W-:Y:S01]  /*1a00*/  LEA.HI.X.SX32 R81, R145, R0, 0x1, P0 ;  /* 0x0000000091517211 */ /* 0x000fe200000f0eff */
[----:B------:R-:W3:Y:S01]  /*1a10*/  LDG.E.U16 R116, desc[UR60][R86.64] ;  /* 0x0000003c56747981 */ /* 0x000ee2000c1e1500 */
[-C--:B------:R-:W-:Y:S01]  /*1a20*/  LEA R88, P0, R117, R2.reuse, 0x1 ;  /* 0x0000000275587211 */ /* 0x080fe200078008ff */
[----:B------:R-:W-:Y:S01]  /*1a30*/  IMAD R145, R3, 0x2, R143 ;  /* 0x0000000203917824 */ /* 0x000fe200078e028f */
[----:B-1----:R-:W-:Y:S01]  /*1a40*/  LEA R90, P1, R127, R2, 0x1 ;  /* 0x000000027f5a7211 */ /* 0x002fe200078208ff */
[----:B------:R1:W3:Y:S01]  /*1a50*/  LDG.E.U16 R118, desc[UR60][R80.64] ;  /* 0x0000003c50767981 */ /* 0x0002e2000c1e1500 */
[----:B------:R-:W-:Y:S01]  /*1a60*/  LEA.HI.X.SX32 R89, R117, R0, 0x1, P0 ;  /* 0x0000000075597211 */ /* 0x000fe200000f0eff */
[----:B------:R-:W-:Y:S01]  /*1a70*/  IMAD R117, R3, 0x2, R145 ;  /* 0x0000000203757824 */ /* 0x000fe200078e0291 */
[----:B------:R-:W-:-:S03]  /*1a80*/  LEA R84, P0, R123, R2, 0x1 ;  /* 0x000000027b547211 */ /* 0x000fc600078008ff */
[----:B------:R-:W-:Y:S01]  /*1a90*/  IMAD R153, R3, 0x2, R117 ;  /* 0x0000000203997824 */ /* 0x000fe200078e0275 */
[-C--:B------:R-:W-:Y:S01]  /*1aa0*/  LEA.HI.X.SX32 R85, R123, R0.reuse, 0x1, P0 ;  /* 0x000000007b557211 */ /* 0x080fe200000f0eff */
[----:B------:R4:W3:Y:S02]  /*1ab0*/  LDG.E.U16 R161, desc[UR60][R88.64] ;  /* 0x0000003c58a17981 */ /* 0x0008e4000c1e1500 */
[----:B------:R-:W-:Y:S01]  /*1ac0*/  IMAD R123, R3, 0x2, R153 ;  /* 0x00000002037b7824 */ /* 0x000fe200078e0299 */
[----:B------:R-:W-:Y:S01]  /*1ad0*/  LEA.HI.X.SX32 R91, R127, R0, 0x1, P1 ;  /* 0x000000007f5b7211 */ /* 0x000fe200008f0eff */
[----:B------:R4:W3:Y:S01]  /*1ae0*/  LDG.E.U16 R163, desc[UR60][R84.64] ;  /* 0x0000003c54a37981 */ /* 0x0008e2000c1e1500 */
        /* <DEDUP_REMOVED lines=10> */
[----:B----4-:R-:W-:Y:S01]  /*1b90*/  LEA R88, P0, R127, R2, 0x1 ;  /* 0x000000027f587211 */ /* 0x010fe200078008ff */
        /* <DEDUP_REMOVED lines=9> */
[----:B0-----:R-:W-:-:S02]  /*1c30*/  LEA R90, P1, R145, R2, 0x1 ;  /* 0x00000002915a7211 */ /* 0x001fc400078208ff */
[----:B------:R-:W-:Y:S02]  /*1c40*/  LEA R96, P0, R125, R2, 0x1 ;  /* 0x000000027d607211 */ /* 0x000fe400078008ff */
[-C--:B------:R-:W-:Y:S02]  /*1c50*/  LEA.HI.X.SX32 R91, R145, R0.reuse, 0x1, P1 ;  /* 0x00000000915b7211 */ /* 0x080fe400008f0eff */
[----:B------:R-:W-:Y:S02]  /*1c60*/  LEA.HI.X.SX32 R97, R125, R0, 0x1, P0 ;  /* 0x000000007d617211 */ /* 0x000fe400000f0eff */
[-C--:B-1----:R-:W-:Y:S01]  /*1c70*/  LEA R82, P1, R119, R2.reuse, 0x1 ;  /* 0x0000000277527211 */ /* 0x082fe200078208ff */
[----:B------:R-:W4:Y:S01]  /*1c80*/  LDG.E.U16 R147, desc[UR60][R90.64] ;  /* 0x0000003c5a937981 */ /* 0x000f22000c1e1500 */
[----:B------:R-:W-:Y:S02]  /*1c90*/  LEA R80, P0, R133, R2, 0x1 ;  /* 0x0000000285507211 */ /* 0x000fe400078008ff */
[-C--:B------:R-:W-:Y:S01]  /*1ca0*/  LEA.HI.X.SX32 R83, R119, R0.reuse, 0x1, P1 ;  /* 0x0000000077537211 */ /* 0x080fe200008f0eff */
[----:B------:R-:W4:Y:S01]  /*1cb0*/  LDG.E.U16 R122, desc[UR60][R96.64] ;  /* 0x0000003c607a7981 */ /* 0x000f22000c1e1500 */
[----:B------:R-:W-:-:S02]  /*1cc0*/  LEA.HI.X.SX32 R81, R133, R0, 0x1, P0 ;  /* 0x0000000085517211 */ /* 0x000fc400000f0eff */
[-C--:B------:R-:W-:Y:S01]  /*1cd0*/  LEA R86, P1, R103, R2.reuse, 0x1 ;  /* 0x0000000267567211 */ /* 0x080fe200078208ff */
[----:B------:R0:W4:Y:S01]  /*1ce0*/  LDG.E.U16 R119, desc[UR60][R84.64] ;  /* 0x0000003c54777981 */ /* 0x000122000c1e1500 */
[----:B------:R-:W-:Y:S02]  /*1cf0*/  LEA R88, P0, R139, R2, 0x1 ;  /* 0x000000028b587211 */ /* 0x000fe400078008ff */
[-C--:B------:R-:W-:Y:S01]  /*1d00*/  LEA.HI.X.SX32 R87, R103, R0.reuse, 0x1, P1 ;  /* 0x0000000067577211 */ /* 0x080fe200008f0eff */
[----:B------:R-:W-:Y:S01]  /*1d10*/  IMAD R145, R3, 0x2, R145 ;  /* 0x0000000203917824 */ /* 0x000fe200078e0291 */
[----:B------:R-:W-:Y:S01]  /*1d20*/  LEA.HI.X.SX32 R89, R139, R0, 0x1, P0 ;  /* 0x000000008b597211 */ /* 0x000fe200000f0eff */
[----:B------:R-:W4:Y:S01]  /*1d30*/  LDG.E.U16 R120, desc[UR60][R82.64] ;  /* 0x0000003c52787981 */ /* 0x000f22000c1e1500 */
[----:B0-----:R-:W-:-:S03]  /*1d40*/  LEA R84, P0, R151, R2, 0x1 ;  /* 0x0000000297547211 */ /* 0x001fc600078008ff */
[----:B------:R0:W4:Y:S01]  /*1d50*/  LDG.E.U16 R124, desc[UR60][R86.64] ;  /* 0x0000003c567c7981 */ /* 0x000122000c1e1500 */
[----:B------:R-:W-:-:S03]  /*1d60*/  LEA.HI.X.SX32 R85, R151, R0, 0x1, P0 ;  /* 0x0000000097557211 */ /* 0x000fc600000f0eff */
[----:B------:R1:W4:Y:S01]  /*1d70*/  LDG.E.U16 R128, desc[UR60][R88.64] ;  /* 0x0000003c58807981 */ /* 0x000322000c1e1500 */
[----:B------:R-:W-:-:S03]  /*1d80*/  LEA R90, P1, R117, R2, 0x1 ;  /* 0x00000002755a7211 */ /* 0x000fc600078208ff */
[----:B------:R1:W4:Y:S01]  /*1d90*/  LDG.E.U16 R126, desc[UR60][R80.64] ;  /* 0x0000003c507e7981 */ /* 0x000322000c1e1500 */
[----:B0-----:R-:W-:-:S03]  /*1da0*/  LEA R86, P0, R121, R2, 0x1 ;  /* 0x0000000279567211 */ /* 0x001fc600078008ff */
[----:B------:R0:W4:Y:S01]  /*1db0*/  LDG.E.U16 R133, desc[UR60][R84.64] ;  /* 0x0000003c54857981 */ /* 0x000122000c1e1500 */
[----:B------:R-:W-:Y:S02]  /*1dc0*/  LEA.HI.X.SX32 R87, R121, R0, 0x1, P0 ;  /* 0x0000000079577211 */ /* 0x000fe400000f0eff */
[----:B------:R-:W-:Y:S02]  /*1dd0*/  LEA R96, P0, R129, R2, 0x1 ;  /* 0x0000000281607211 */ /* 0x000fe400078008ff */
[-C--:B------:R-:W-:Y:S02]  /*1de0*/  LEA.HI.X.SX32 R91, R117, R0.reuse, 0x1, P1 ;  /* 0x00000000755b7211 */ /* 0x080fe400008f0eff */
[----:B------:R-:W-:Y:S01]  /*1df0*/  LEA.HI.X.SX32 R97, R129, R0, 0x1, P0 ;  /* 0x0000000081617211 */ /* 0x000fe200000f0eff */
[----:B------:R0:W4:Y:S01]  /*1e00*/  LDG.E.U16 R117, desc[UR60][R86.64] ;  /* 0x0000003c56757981 */ /* 0x000122000c1e1500 */
[-C--:B------:R-:W-:Y:S02]  /*1e10*/  LEA R82, P1, R145, R2.reuse, 0x1 ;  /* 0x0000000291527211 */ /* 0x080fe400078208ff */
[----:B-1----:R-:W-:Y:S01]  /*1e20*/  LEA R88, P0, R141, R2, 0x1 ;  /* 0x000000028d587211 */ /* 0x002fe200078008ff */
[----:B------:R-:W4:Y:S01]  /*1e30*/  LDG.E.U16 R130, desc[UR60][R90.64] ;  /* 0x0000003c5a827981 */ /* 0x000f22000c1e1500 */
[-C--:B------:R-:W-:Y:S01]  /*1e40*/  LEA.HI.X.SX32 R83, R145, R0.reuse, 0x1, P1 ;  /* 0x0000000091537211 */ /* 0x080fe200008f0eff */
[----:B------:R-:W-:Y:S01]  /*1e50*/  IMAD R145, R3, 0x2, R145 ;  /* 0x0000000203917824 */ /* 0x000fe200078e0291 */
[----:B------:R-:W-:Y:S01]  /*1e60*/  LEA.HI.X.SX32 R89, R141, R0, 0x1, P0 ;  /* 0x000000008d597211 */ /* 0x000fe200000f0eff */
[----:B------:R-:W4:Y:S01]  /*1e70*/  LDG.E.U16 R125, desc[UR60][R96.64] ;  /* 0x0000003c607d7981 */ /* 0x000f22000c1e1500 */
[----:B------:R-:W-:-:S02]  /*1e80*/  LEA R80, P1, R149, R2, 0x1 ;  /* 0x0000000295507211 */ /* 0x000fc400078208ff */
[----:B0-----:R-:W-:Y:S01]  /*1e90*/  LEA R84, P0, R153, R2, 0x1 ;  /* 0x0000000299547211 */ /* 0x001fe200078008ff */
[----:B------:R0:W4:Y:S01]  /*1ea0*/  LDG.E.U16 R136, desc[UR60][R82.64] ;  /* 0x0000003c52887981 */ /* 0x000122000c1e1500 */
[-C--:B------:R-:W-:Y:S02]  /*1eb0*/  LEA.HI.X.SX32 R81, R149, R0.reuse, 0x1, P1 ;  /* 0x0000000095517211 */ /* 0x080fe400008f0eff */
[----:B------:R-:W-:Y:S01]  /*1ec0*/  LEA.HI.X.SX32 R85, R153, R0, 0x1, P0 ;  /* 0x0000000099557211 */ /* 0x000fe200000f0eff */
[----:B------:R-:W-:Y:S01]  /*1ed0*/  IMAD R3, R3, 0x2, R145 ;  /* 0x0000000203037824 */ /* 0x000fe200078e0291 */
[-C--:B------:R-:W-:Y:S01]  /*1ee0*/  LEA R102, P1, R135, R2.reuse, 0x1 ;  /* 0x0000000287667211 */ /* 0x080fe200078208ff */
[----:B------:R1:W4:Y:S01]  /*1ef0*/  LDG.E.U16 R121, desc[UR60][R80.64] ;  /* 0x0000003c50797981 */ /* 0x000322000c1e1500 */
[----:B------:R-:W-:Y:S02]  /*1f00*/  LEA R86, P0, R145, R2, 0x1 ;  /* 0x0000000291567211 */ /* 0x000fe400078008ff */
[-C--:B------:R-:W-:Y:S01]  /*1f10*/  LEA.HI.X.SX32 R103, R135, R0.reuse, 0x1, P1 ;  /* 0x0000000087677211 */ /* 0x080fe200008f0eff */
[----:B------:R1:W4:Y:S01]  /*1f20*/  LDG.E.U16 R129, desc[UR60][R88.64] ;  /* 0x0000003c58817981 */ /* 0x000322000c1e1500 */
[----:B------:R-:W-:-:S02]  /*1f30*/  LEA.HI.X.SX32 R87, R145, R0, 0x1, P0 ;  /* 0x0000000091577211 */ /* 0x000fc400000f0eff */
[-C--:B0-----:R-:W-:Y:S01]  /*1f40*/  LEA R82, P1, R155, R2.reuse, 0x1 ;  /* 0x000000029b527211 */ /* 0x081fe200078208ff */
[----:B------:R-:W4:Y:S01]  /*1f50*/  LDG.E.U16 R127, desc[UR60][R102.64] ;  /* 0x0000003c667f7981 */ /* 0x000f22000c1e1500 */
[----:B-1----:R-:W-:Y:S02]  /*1f60*/  LEA R80, P0, R107, R2, 0x1 ;  /* 0x000000026b507211 */ /* 0x002fe400078008ff */
[-C--:B------:R-:W-:Y:S01]  /*1f70*/  LEA.HI.X.SX32 R83, R155, R0.reuse, 0x1, P1 ;  /* 0x000000009b537211 */ /* 0x080fe200008f0eff */
[----:B------:R0:W4:Y:S01]  /*1f80*/  LDG.E.U16 R132, desc[UR60][R84.64] ;  /* 0x0000003c54847981 */ /* 0x000122000c1e1500 */
[----:B------:R-:W-:Y:S02]  /*1f90*/  LEA.HI.X.SX32 R81, R107, R0, 0x1, P0 ;  /* 0x000000006b517211 */ /* 0x000fe400000f0eff */
[-C--:B------:R-:W-:Y:S01]  /*1fa0*/  LEA R90, P1, R3, R2.reuse, 0x1 ;  /* 0x00000002035a7211 */ /* 0x080fe200078208ff */
[----:B------:R1:W4:Y:S01]  /*1fb0*/  LDG.E.U16 R134, desc[UR60][R82.64] ;  /* 0x0000003c52867981 */ /* 0x000322000c1e1500 */
[----:B------:R-:W-:-:S02]  /*1fc0*/  LEA R96, P0, R111, R2, 0x1 ;  /* 0x000000026f607211 */ /* 0x000fc400078008ff */
[-C--:B------:R-:W-:Y:S01]  /*1fd0*/  LEA.HI.X.SX32 R91, R3, R0.reuse, 0x1, P1 ;  /* 0x00000000035b7211 */ /* 0x080fe200008f0eff */
[----:B------:R1:W4:Y:S01]  /*1fe0*/  LDG.E.U16 R135, desc[UR60][R86.64] ;  /* 0x0000003c56877981 */ /* 0x000322000c1e1500 */
[----:B------:R-:W-:Y:S02]  /*1ff0*/  LEA.HI.X.SX32 R97, R111, R0, 0x1, P0 ;  /* 0x000000006f617211 */ /* 0x000fe400000f0eff */
[-C--:B------:R-:W-:Y:S01]  /*2000*/  LEA R88, P1, R115, R2.reuse, 0x1 ;  /* 0x0000000273587211 */ /* 0x080fe200078208ff */
[----:B------:R1:W4:Y:S01]  /*2010*/  LDG.E.U16 R107, desc[UR60][R90.64] ;  /* 0x0000003c5a6b7981 */ /* 0x000322000c1e1500 */
[----:B0-----:R-:W-:Y:S02]  /*2020*/  LEA R84, P0, R131, R2, 0x1 ;  /* 0x0000000283547211 */ /* 0x001fe400078008ff */
[-C--:B------:R-:W-:Y:S01]  /*2030*/  LEA.HI.X.SX32 R89, R115, R0.reuse, 0x1, P1 ;  /* 0x0000000073597211 */ /* 0x080fe200008f0eff */
[----:B------:R0:W4:Y:S01]  /*2040*/  LDG.E.U16 R80, desc[UR60][R80.64] ;  /* 0x0000003c50507981 */ /* 0x000122000c1e1500 */
[----:B------:R-:W-:-:S02]  /*2050*/  LEA.HI.X.SX32 R85, R131, R0, 0x1, P0 ;  /* 0x0000000083557211 */ /* 0x000fc400000f0eff */
[-C--:B-1----:R-:W-:Y:S01]  /*2060*/  LEA R82, P0, R137, R2.reuse, 0x1 ;  /* 0x0000000289527211 */ /* 0x082fe200078008ff */
[----:B------:R-:W4:Y:S01]  /*2070*/  LDG.E.U16 R96, desc[UR60][R96.64] ;  /* 0x0000003c60607981 */ /* 0x000f22000c1e1500 */
[----:B------:R-:W-:Y:S02]  /*2080*/  LEA R86, P1, R143, R2, 0x1 ;  /* 0x000000028f567211 */ /* 0x000fe400078208ff */
[-C--:B------:R-:W-:Y:S01]  /*2090*/  LEA.HI.X.SX32 R83, R137, R0.reuse, 0x1, P0 ;  /* 0x0000000089537211 */ /* 0x080fe200000f0eff */
[----:B------:R-:W4:Y:S01]  /*20a0*/  LDG.E.U16 R88, desc[UR60][R88.64] ;  /* 0x0000003c58587981 */ /* 0x000f22000c1e1500 */
[----:B------:R-:W-:Y:S02]  /*20b0*/  LEA.HI.X.SX32 R87, R143, R0, 0x1, P1 ;  /* 0x000000008f577211 */ /* 0x000fe400008f0eff */
[-C--:B------:R-:W-:Y:S01]  /*20c0*/  LEA R90, P0, R123, R2.reuse, 0x1 ;  /* 0x000000027b5a7211 */ /* 0x080fe200078008ff */
[----:B------:R-:W4:Y:S01]  /*20d0*/  LDG.E.U16 R84, desc[UR60][R84.64] ;  /* 0x0000003c54547981 */ /* 0x000f22000c1e1500 */
[----:B------:R-:W-:-:S02]  /*20e0*/  LEA R102, P1, R157, R2, 0x1 ;  /* 0x000000029d667211 */ /* 0x000fc400078208ff */
[-C--:B------:R-:W-:Y:S01]  /*20f0*/  LEA.HI.X.SX32 R91, R123, R0.reuse, 0x1, P0 ;  /* 0x000000007b5b7211 */ /* 0x080fe200000f0eff */
[----:B------:R-:W4:Y:S01]  /*2100*/  LDG.E.U16 R82, desc[UR60][R82.64] ;  /* 0x0000003c52527981 */ /* 0x000f22000c1e1500 */
[----:B------:R-:W-:-:S03]  /*2110*/  LEA.HI.X.SX32 R103, R157, R0, 0x1, P1 ;  /* 0x000000009d677211 */ /* 0x000fc600008f0eff */
[----:B------:R-:W4:Y:S04]  /*2120*/  LDG.E.U16 R86, desc[UR60][R86.64] ;  /* 0x0000003c56567981 */ /* 0x000f28000c1e1500 */
[----:B------:R-:W4:Y:S04]  /*2130*/  LDG.E.U16 R90, desc[UR60][R90.64] ;  /* 0x0000003c5a5a7981 */ /* 0x000f28000c1e1500 */
[----:B------:R-:W4:Y:S01]  /*2140*/  LDG.E.U16 R102, desc[UR60][R102.64] ;  /* 0x0000003c66667981 */ /* 0x000f22000c1e1500 */
[----:B0-----:R-:W0:Y:S01]  /*2150*/  S2R R81, SR_CgaCtaId ;  /* 0x0000000000517919 */ /* 0x001e220000008800 */
[----:B------:R-:W-:-:S02]  /*2160*/  LOP3.LUT R3, R4, 0x3f, RZ, 0xc0, !PT ;  /* 0x0000003f04037812 */ /* 0x000fc400078ec0ff */
[----:B------:R-:W-:Y:S02]  /*2170*/  SHF.R.S32.HI R0, RZ, 0x6, R4 ;  /* 0x00000006ff007819 */ /* 0x000fe40000011404 */
[----:B------:R-:W-:Y:S01]  /*2180*/  MOV R2, 0x400 ;  /* 0x0000040000027802 */ /* 0x000fe20000000f00 */
[----:B------:R-:W-:Y:S01]  /*2190*/  IMAD.SHL.U32 R3, R3, 0x2, RZ ;  /* 0x0000000203037824 */ /* 0x000fe200078e00ff */
[----:B------:R-:W-:Y:S02]  /*21a0*/  SGXT R0, R0, 0x1 ;  /* 0x000000010000781a */ /* 0x000fe40000000200 */
[----:B0-----:R-:W-:Y:S02]  /*21b0*/  LEA R208, R81, R2, 0x18 ;  /* 0x0000000251d07211 */ /* 0x001fe400078ec0ff */
[----:B------:R-:W-:-:S05]  /*21c0*/  LOP3.LUT R2, R3, 0x90, R0, 0x78, !PT ;  /* 0x0000009003027812 */ /* 0x000fca00078e7800 */
[----:B------:R-:W-:-:S05]  /*21d0*/  IMAD.IADD R0, R2, 0x1, R208 ;  /* 0x0000000102007824 */ /* 0x000fca00078e02d0 */
[----:B------:R0:W-:Y:S02]  /*21e0*/  STS.U16 [R0], R7 ;  /* 0x0000000700007388 */ /* 0x0001e40000000400 */
[----:B0-----:R-:W-:Y:S02]  /*21f0*/  LOP3.LUT R7, R2, 0x20, RZ, 0x3c, !PT ;  /* 0x0000002002077812 */ /* 0x001fe400078e3cff */
[----:B------:R-:W-:Y:S03]  /*2200*/  STS.U16 [R0+0x400], R11 ;  /* 0x0004000b00007388 */ /* 0x000fe60000000400 */
[----:B------:R-:W-:Y:S01]  /*2210*/  IMAD.IADD R7, R208, 0x1, R7 ;  /* 0x00000001d0077824 */ /* 0x000fe200078e0207 */
[----:B------:R-:W-:Y:S04]  /*2220*/  STS.U16 [R0+0x800], R15 ;  /* 0x0008000f00007388 */ /* 0x000fe80000000400 */
        /* <DEDUP_REMOVED lines=10> */
[----:B--2---:R-:W-:Y:S04]  /*22d0*/  STS.U16 [R0+0x3400], R59 ;  /* 0x0034003b00007388 */ /* 0x004fe80000000400 */
[----:B------:R-:W-:Y:S04]  /*22e0*/  STS.U16 [R0+0x3800], R63 ;  /* 0x0038003f00007388 */ /* 0x000fe80000000400 */
[----:B------:R-:W-:Y:S04]  /*22f0*/  STS.U16 [R0+0x3c00], R67 ;  /* 0x003c004300007388 */ /* 0x000fe80000000400 */
[----:B------:R-:W-:Y:S04]  /*2300*/  STS.U16 [R0+0x4000], R71 ;  /* 0x0040004700007388 */ /* 0x000fe80000000400 */
[----:B------:R-:W-:Y:S04]  /*2310*/  STS.U16 [R0+0x4400], R75 ;  /* 0x0044004b00007388 */ /* 0x000fe80000000400 */
[----:B-----5:R-:W-:Y:S04]  /*2320*/  STS.U16 [R0+0x4800], R79 ;  /* 0x0048004f00007388 */ /* 0x020fe80000000400 */
[----:B------:R-:W-:Y:S04]  /*2330*/  STS.U16 [R0+0x4c00], R95 ;  /* 0x004c005f00007388 */ /* 0x000fe80000000400 */
[----:B------:R-:W-:Y:S04]  /*2340*/  STS.U16 [R0+0x5000], R101 ;  /* 0x0050006500007388 */ /* 0x000fe80000000400 */
[----:B------:R-:W-:Y:S04]  /*2350*/  STS.U16 [R0+0x5400], R109 ;  /* 0x0054006d00007388 */ /* 0x000fe80000000400 */
[----:B---3--:R-:W-:Y:S04]  /*2360*/  STS.U16 [R0+0x5800], R113 ;  /* 0x0058007100007388 */ /* 0x008fe80000000400 */
[----:B------:R-:W-:Y:S04]  /*2370*/  STS.U16 [R0+0x5c00], R159 ;  /* 0x005c009f00007388 */ /* 0x000fe80000000400 */
[----:B------:R-:W-:Y:S04]  /*2380*/  STS.U16 [R0+0x6000], R161 ;  /* 0x006000a100007388 */ /* 0x000fe80000000400 */
[----:B------:R-:W-:Y:S04]  /*2390*/  STS.U16 [R0+0x6400], R163 ;  /* 0x006400a300007388 */ /* 0x000fe80000000400 */
[----:B------:R-:W-:Y:S04]  /*23a0*/  STS.U16 [R0+0x6800], R165 ;  /* 0x006800a500007388 */ /* 0x000fe80000000400 */
[----:B------:R-:W-:Y:S04]  /*23b0*/  STS.U16 [R0+0x6c00], R167 ;  /* 0x006c00a700007388 */ /* 0x000fe80000000400 */
[----:B----4-:R-:W-:Y:S04]  /*23c0*/  STS.U16 [R0+0x7000], R169 ;  /* 0x007000a900007388 */ /* 0x010fe80000000400 */
[----:B------:R-:W-:Y:S04]  /*23d0*/  STS.U16 [R0+0x7400], R171 ;  /* 0x007400ab00007388 */ /* 0x000fe80000000400 */
[----:B------:R-:W-:Y:S04]  /*23e0*/  STS.U16 [R0+0x7800], R173 ;  /* 0x007800ad00007388 */ /* 0x000fe80000000400 */
[----:B------:R-:W-:Y:S04]  /*23f0*/  STS.U16 [R0+0x7c00], R147 ;  /* 0x007c009300007388 */ /* 0x000fe80000000400 */
[----:B------:R0:W-:Y:S02]  /*2400*/  STS.U16 [R7+0x100], R6 ;  /* 0x0001000607007388 */ /* 0x0001e40000000400 */
[----:B0-----:R-:W-:-:S02]  /*2410*/  LOP3.LUT R6, R2, 0x40, RZ, 0x3c, !PT ;  /* 0x0000004002067812 */ /* 0x001fc400078e3cff */
[----:B------:R-:W-:-:S03]  /*2420*/  LOP3.LUT R2, R2, 0x60, RZ, 0x3c, !PT ;  /* 0x0000006002027812 */ /* 0x000fc600078e3cff */
[C---:B------:R-:W-:Y:S02]  /*2430*/  IMAD.IADD R11, R208.reuse, 0x1, R6 ;  /* 0x00000001d00b7824 */ /* 0x040fe400078e0206 */
[----:B------:R-:W-:Y:S01]  /*2440*/  IMAD.IADD R2, R208, 0x1, R2 ;  /* 0x00000001d0027824 */ /* 0x000fe200078e0202 */
[----:B------:R-:W-:Y:S01]  /*2450*/  STS.U16 [R7+0x500], R10 ;  /* 0x0005000a07007388 */ /* 0x000fe20000000400 */
[----:B------:R-:W-:-:S03]  /*2460*/  VIADD R162, R5, 0x40 ;  /* 0x0000004005a27836 */ /* 0x000fc60000000000 */
        /* <DEDUP_REMOVED lines=33> */
[----:B------:R0:W-:Y:S04]  /*2680*/  STS.U16 [R11+0xe00], R20 ;  /* 0x000e00140b007388 */ /* 0x0001e80000000400 */
        /* <DEDUP_REMOVED lines=30> */
[----:B------:R-:W-:Y:S01]  /*2870*/  STS.U16 [R2+0xf00], R21 ;  /* 0x000f001502007388 */ /* 0x000fe20000000400 */
[----:B------:R-:W-:Y:S01]  /*2880*/  ISETP.GE.AND P0, PT, R162, 0x1, PT ;  /* 0x00000001a200780c */ /* 0x000fe20003f06270 */
[----:B0-----:R-:W-:Y:S01]  /*2890*/  IMAD.MOV.U32 R20, RZ, RZ, -0x800000 ;  /* 0xff800000ff147424 */ /* 0x001fe200078e00ff */
[----:B------:R-:W-:Y:S01]  /*28a0*/  CS2R R26, SRZ ;  /* 0x00000000001a7805 */ /* 0x000fe2000001ff00 */
[----:B------:R0:W-:Y:S01]  /*28b0*/  STS.U16 [R2+0xb00], R17 ;  /* 0x000b001102007388 */ /* 0x0001e20000000400 */
[----:B------:R-:W-:Y:S01]  /*28c0*/  IMAD.MOV.U32 R18, RZ, RZ, 0x3f800000 ;  /* 0x3f800000ff127424 */ /* 0x000fe200078e00ff */
[----:B------:R-:W-:Y:S01]  /*28d0*/  CS2R R30, SRZ ;  /* 0x00000000001e7805 */ /* 0x000fe2000001ff00 */
[----:B------:R-:W-:Y:S01]  /*28e0*/  IMAD.MOV.U32 R19, RZ, RZ, -0x800000 ;  /* 0xff800000ff137424 */ /* 0x000fe200078e00ff */
[----:B------:R1:W-:Y:S01]  /*28f0*/  STS.U16 [R2+0x1300], R25 ;  /* 0x0013001902007388 */ /* 0x0003e20000000400 */
[----:B------:R-:W-:-:S02]  /*2900*/  CS2R R34, SRZ ;  /* 0x0000000000227805 */ /* 0x000fc4000001ff00 */
[----:B------:R-:W-:Y:S02]  /*2910*/  CS2R R38, SRZ ;  /* 0x0000000000267805 */ /* 0x000fe4000001ff00 */
[----:B------:R-:W-:Y:S01]  /*2920*/  CS2R R42, SRZ ;  /* 0x00000000002a7805 */ /* 0x000fe2000001ff00 */
[----:B------:R2:W-:Y:S01]  /*2930*/  STS.U16 [R2+0x1700], R29 ;  /* 0x0017001d02007388 */ /* 0x0005e20000000400 */
[----:B------:R-:W-:Y:S01]  /*2940*/  CS2R R46, SRZ ;  /* 0x00000000002e7805 */ /* 0x000fe2000001ff00 */
[----:B0-----:R-:W-:Y:S01]  /*2950*/  IMAD.MOV.U32 R17, RZ, RZ, 0x3f800000 ;  /* 0x3f800000ff117424 */ /* 0x001fe200078e00ff */
[----:B------:R-:W-:Y:S01]  /*2960*/  CS2R R50, SRZ ;  /* 0x0000000000327805 */ /* 0x000fe2000001ff00 */
[----:B------:R-:W-:Y:S01]  /*2970*/  STS.U16 [R2+0x7f00], R107 ;  /* 0x007f006b02007388 */ /* 0x000fe20000000400 */
[----:B------:R-:W-:Y:S02]  /*2980*/  CS2R R54, SRZ ;  /* 0x0000000000367805 */ /* 0x000fe4000001ff00 */
[----:B-1----:R-:W-:-:S02]  /*2990*/  CS2R R24, SRZ ;  /* 0x0000000000187805 */ /* 0x002fc4000001ff00 */
[----:B------:R-:W-:Y:S01]  /*29a0*/  CS2R R58, SRZ ;  /* 0x00000000003a7805 */ /* 0x000fe2000001ff00 */
[----:B------:R0:W-:Y:S01]  /*29b0*/  STS.U16 [R2+0x1b00], R33 ;  /* 0x001b002102007388 */ /* 0x0001e20000000400 */
[----:B------:R-:W-:Y:S02]  /*29c0*/  CS2R R62, SRZ ;  /* 0x00000000003e7805 */ /* 0x000fe4000001ff00 */
[----:B--2---:R-:W-:Y:S02]  /*29d0*/  CS2R R28, SRZ ;  /* 0x00000000001c7805 */ /* 0x004fe4000001ff00 */
[----:B------:R-:W-:Y:S01]  /*29e0*/  CS2R R66, SRZ ;  /* 0x0000000000427805 */ /* 0x000fe2000001ff00 */
[----:B------:R1:W-:Y:S01]  /*29f0*/  STS.U16 [R2+0x1f00], R37 ;  /* 0x001f002502007388 */ /* 0x0003e20000000400 */
[----:B------:R-:W-:Y:S02]  /*2a00*/  CS2R R70, SRZ ;  /* 0x0000000000467805 */ /* 0x000fe4000001ff00 */
[----:B------:R-:W-:-:S02]  /*2a10*/  CS2R R74, SRZ ;  /* 0x00000000004a7805 */ /* 0x000fc4000001ff00 */
[----:B------:R-:W-:Y:S01]  /*2a20*/  CS2R R78, SRZ ;  /* 0x00000000004e7805 */ /* 0x000fe2000001ff00 */
[----:B------:R2:W-:Y:S01]  /*2a30*/  STS.U16 [R2+0x2300], R41 ;  /* 0x0023002902007388 */ /* 0x0005e20000000400 */
[----:B------:R-:W-:Y:S02]  /*2a40*/  CS2R R94, SRZ ;  /* 0x00000000005e7805 */ /* 0x000fe4000001ff00 */
[----:B0-----:R-:W-:Y:S02]  /*2a50*/  CS2R R32, SRZ ;  /* 0x0000000000207805 */ /* 0x001fe4000001ff00 */
[----:B------:R-:W-:Y:S01]  /*2a60*/  CS2R R100, SRZ ;  /* 0x0000000000647805 */ /* 0x000fe2000001ff00 */
[----:B------:R0:W-:Y:S01]  /*2a70*/  STS.U16 [R2+0x2700], R45 ;  /* 0x0027002d02007388 */ /* 0x0001e20000000400 */
        /* <DEDUP_REMOVED lines=9> */
[----:B0-----:R-:W-:-:S02]  /*2b10*/  CS2R R44, SRZ ;  /* 0x00000000002c7805 */ /* 0x001fc4000001ff00 */
[----:B------:R-:W-:Y:S01]  /*2b20*/  CS2R R120, SRZ ;  /* 0x0000000000787805 */ /* 0x000fe2000001ff00 */
[----:B------:R0:W-:Y:S01]  /*2b30*/  STS.U16 [R2+0x3300], R57 ;  /* 0x0033003902007388 */ /* 0x0001e20000000400 */
[----:B------:R-:W-:Y:S02]  /*2b40*/  CS2R R122, SRZ ;  /* 0x00000000007a7805 */ /* 0x000fe4000001ff00 */
[----:B-1----:R-:W-:Y:S02]  /*2b50*/  CS2R R48, SRZ ;  /* 0x0000000000307805 */ /* 0x002fe4000001ff00 */
[----:B------:R-:W-:Y:S01]  /*2b60*/  CS2R R124, SRZ ;  /* 0x00000000007c7805 */ /* 0x000fe2000001ff00 */
[----:B------:R1:W-:Y:S01]  /*2b70*/  STS.U16 [R2+0x3700], R61 ;  /* 0x0037003d02007388 */ /* 0x0003e20000000400 */
[----:B------:R-:W-:Y:S02]  /*2b80*/  CS2R R126, SRZ ;  /* 0x00000000007e7805 */ /* 0x000fe4000001ff00 */
[----:B--2---:R-:W-:-:S02]  /*2b90*/  CS2R R52, SRZ ;  /* 0x0000000000347805 */ /* 0x004fc4000001ff00 */
        /* <DEDUP_REMOVED lines=24> */
[C---:B------:R-:W-:Y:S01]  /*2d20*/  LOP3.LUT R7, R4.reuse, 0x7f, RZ, 0xc0, !PT ;  /* 0x0000007f04077812 */ /* 0x040fe200078ec0ff */
[----:B------:R2:W-:Y:S01]  /*2d30*/  STS.U16 [R2+0x5300], R105 ;  /* 0x0053006902007388 */ /* 0x0005e20000000400 */
[C---:B------:R-:W-:Y:S01]  /*2d40*/  IMAD.SHL.U32 R6, R4.reuse, 0x2, RZ ;  /* 0x0000000204067824 */ /* 0x040fe200078e00ff */
[----:B0-----:R-:W-:Y:S02]  /*2d50*/  CS2R R92, SRZ ;  /* 0x00000000005c7805 */ /* 0x001fe4000001ff00 */
[----:B------:R-:W-:Y:S01]  /*2d60*/  LOP3.LUT R22, R4, 0x40, RZ, 0xc0, !PT ;  /* 0x0000004004167812 */ /* 0x000fe200078ec0ff */
[----:B------:R0:W-:Y:S01]  /*2d70*/  STS.U16 [R2+0x5700], R110 ;  /* 0x0057006e02007388 */ /* 0x0001e20000000400 */
[----:B-1----:R-:W-:-:S03]  /*2d80*/  CS2R R98, SRZ ;  /* 0x0000000000627805 */ /* 0x002fc6000001ff00 */
[----:B------:R1:W-:Y:S01]  /*2d90*/  STS.U16 [R2+0x5b00], R116 ;  /* 0x005b007402007388 */ /* 0x0003e20000000400 */
[----:B--2---:R-:W-:-:S03]  /*2da0*/  CS2R R104, SRZ ;  /* 0x0000000000687805 */ /* 0x004fc6000001ff00 */
[----:B------:R2:W-:Y:S01]  /*2db0*/  STS.U16 [R2+0x5f00], R80 ;  /* 0x005f005002007388 */ /* 0x0005e20000000400 */
[----:B0-----:R-:W-:-:S03]  /*2dc0*/  CS2R R110, SRZ ;  /* 0x00000000006e7805 */ /* 0x001fc6000001ff00 */
        /* <DEDUP_REMOVED lines=13> */
[----:B-1----:R-:W-:Y:S02]  /*2ea0*/  CS2R R86, SRZ ;  /* 0x0000000000567805 */ /* 0x002fe4000001ff00 */
[----:B--2---:R-:W-:Y:S02]  /*2eb0*/  CS2R R90, SRZ ;  /* 0x00000000005a7805 */ /* 0x004fe4000001ff00 */
[----:B0-----:R-:W-:Y:S01]  /*2ec0*/  CS2R R102, SRZ ;  /* 0x0000000000667805 */ /* 0x001fe2000001ff00 */
[----:B------:R-:W-:Y:S06]  /*2ed0*/  @!P0 BRA `(.L_x_0) ;  /* 0x0000003400ac8947 */ /* 0x000fec0003800000 */
[----:B------:R-:W0:Y:S01]  /*2ee0*/  LDC.64 R10, c[0x0][0x260] ;  /* 0x00009800ff0a7b82 */ /* 0x000e220000000a00 */
[--C-:B------:R-:W-:Y:S02]  /*2ef0*/  SHF.R.U32.HI R2, RZ, 0x4, R4.reuse ;  /* 0x00000004ff027819 */ /* 0x100fe40000011604 */
[----:B------:R-:W-:Y:S02]  /*2f00*/  CS2R R24, SRZ ;  /* 0x0000000000187805 */ /* 0x000fe4000001ff00 */
[----:B------:R-:W-:Y:S02]  /*2f10*/  SHF.R.U32.HI R9, RZ, 0x2, R4 ;  /* 0x00000002ff097819 */ /* 0x000fe40000011604 */
[----:B------:R-:W-:Y:S02]  /*2f20*/  CS2R R26, SRZ ;  /* 0x00000000001a7805 */ /* 0x000fe4000001ff00 */
[----:B------:R-:W-:Y:S02]  /*2f30*/  SGXT.U32 R2, R2, 0x3 ;  /* 0x000000030202781a */ /* 0x000fe40000000000 */
[----:B------:R-:W-:-:S02]  /*2f40*/  CS2R R28, SRZ ;  /* 0x00000000001c7805 */ /* 0x000fc4000001ff00 */
[----:B------:R-:W-:Y:S01]  /*2f50*/  SHF.R.U32.HI R8, RZ, 0x1, R4 ;  /* 0x00000001ff087819 */ /* 0x000fe20000011604 */
[----:B------:R-:W1:Y:S01]  /*2f60*/  LDC R23, c[0x0][0x268] ;  /* 0x00009a00ff177b82 */ /* 0x000e620000000800 */
[----:B------:R-:W-:Y:S02]  /*2f70*/  SGXT.U32 R9, R9, 0x3 ;  /* 0x000000030909781a */ /* 0x000fe40000000000 */
[----:B------:R-:W-:Y:S02]  /*2f80*/  CS2R R30, SRZ ;  /* 0x00000000001e7805 */ /* 0x000fe4000001ff00 */
[----:B------:R-:W-:Y:S02]  /*2f90*/  CS2R R32, SRZ ;  /* 0x0000000000207805 */ /* 0x000fe4000001ff00 */
[----:B------:R-:W-:Y:S02]  /*2fa0*/  CS2R R34, SRZ ;  /* 0x0000000000227805 */ /* 0x000fe4000001ff00 */
[----:B------:R-:W-:-:S02]  /*2fb0*/  LOP3.LUT R8, R9, 0x30, R8, 0xf8, !PT ;  /* 0x0000003009087812 */ /* 0x000fc400078ef808 */
[----:B------:R-:W-:Y:S02]  /*2fc0*/  CS2R R36, SRZ ;  /* 0x0000000000247805 */ /* 0x000fe4000001ff00 */
[----:B------:R-:W-:Y:S01]  /*2fd0*/  CS2R R38, SRZ ;  /* 0x0000000000267805 */ /* 0x000fe2000001ff00 */
[----:B------:R-:W2:Y:S01]  /*2fe0*/  LDC.64 R162, c[0x0][0x250] ;  /* 0x00009400ffa27b82 */ /* 0x000ea20000000a00 */
[----:B------:R-:W-:Y:S02]  /*2ff0*/  CS2R R40, SRZ ;  /* 0x0000000000287805 */ /* 0x000fe4000001ff00 */
[----:B------:R-:W-:Y:S02]  /*3000*/  CS2R R42, SRZ ;  /* 0x00000000002a7805 */ /* 0x000fe4000001ff00 */
[----:B------:R-:W-:Y:S02]  /*3010*/  CS2R R44, SRZ ;  /* 0x00000000002c7805 */ /* 0x000fe4000001ff00 */
[----:B------:R-:W-:-:S02]  /*3020*/  CS2R R46, SRZ ;  /* 0x00000000002e7805 */ /* 0x000fc4000001ff00 */
[----:B------:R-:W-:Y:S02]  /*3030*/  CS2R R48, SRZ ;  /* 0x0000000000307805 */ /* 0x000fe4000001ff00 */
[----:B------:R-:W-:Y:S02]  /*3040*/  CS2R R50, SRZ ;  /* 0x0000000000327805 */ /* 0x000fe4000001ff00 */
[----:B------:R-:W-:Y:S01]  /*3050*/  CS2R R52, SRZ ;  /* 0x0000000000347805 */ /* 0x000fe2000001ff00 */
[----:B0-----:R-:W-:Y:S01]  /*3060*/  IMAD.MOV.U32 R16, RZ, RZ, R10 ;  /* 0x000000ffff107224 */ /* 0x001fe200078e000a */
[----:B------:R0:W-:Y:S01]  /*3070*/  STL [R1+0x100], R11 ;  /* 0x0001000b01007387 */ /* 0x0001e20000100800 */
[----:B------:R-:W-:Y:S01]  /*3080*/  IMAD.MOV.U32 R6, RZ, RZ, R11 ;  /* 0x000000ffff067224 */ /* 0x000fe200078e000b */
[----:B------:R-:W3:Y:S01]  /*3090*/  LDC.64 R164, c[0x0][0x220] ;  /* 0x00008800ffa47b82 */ /* 0x000ee20000000a00 */
[----:B------:R-:W-:Y:S02]  /*30a0*/  CS2R R54, SRZ ;  /* 0x0000000000367805 */ /* 0x000fe4000001ff00 */
[----:B------:R-:W-:-:S02]  /*30b0*/  CS2R R56, SRZ ;  /* 0x0000000000387805 */ /* 0x000fc4000001ff00 */
[----:B------:R-:W-:Y:S02]  /*30c0*/  CS2R R58, SRZ ;  /* 0x00000000003a7805 */ /* 0x000fe4000001ff00 */
[----:B------:R-:W-:Y:S01]  /*30d0*/  CS2R R60, SRZ ;  /* 0x00000000003c7805 */ /* 0x000fe2000001ff00 */
[----:B-1----:R-:W-:Y:S01]  /*30e0*/  IMAD R10, R2, R23, RZ ;  /* 0x00000017020a7224 */ /* 0x002fe200078e02ff */
[----:B------:R-:W-:Y:S01]  /*30f0*/  LOP3.LUT R2, R8, R5, RZ, 0xfc, !PT ;  /* 0x0000000508027212 */ /* 0x000fe200078efcff */
[----:B------:R-:W-:Y:S01]  /*3100*/  IMAD.MOV.U32 R8, RZ, RZ, RZ ;  /* 0x000000ffff087224 */ /* 0x000fe200078e00ff */
[----:B------:R-:W-:Y:S01]  /*3110*/  SHF.R.U32.HI R5, RZ, 0x4, R208 ;  /* 0x00000004ff057819 */ /* 0x000fe200000116d0 */
[----:B0-----:R-:W-:Y:S01]  /*3120*/  IMAD R11, R23, 0x8, R10 ;  /* 0x00000008170b7824 */ /* 0x001fe200078e020a */
[----:B------:R-:W0:Y:S01]  /*3130*/  LDC R20, c[0x0][0x258] ;  /* 0x00009600ff147b82 */ /* 0x000e220000000800 */
[----:B------:R-:W-:Y:S02]  /*3140*/  CS2R R62, SRZ ;  /* 0x00000000003e7805 */ /* 0x000fe4000001ff00 */
[----:B------:R-:W-:Y:S01]  /*3150*/  SGXT.U32 R9, R5, 0xe ;  /* 0x0000000e0509781a */ /* 0x000fe20000000000 */
[----:B------:R-:W-:Y:S01]  /*3160*/  IMAD R12, R23, 0x8, R11 ;  /* 0x00000008170c7824 */ /* 0x000fe200078e020b */
[----:B------:R-:W-:Y:S01]  /*3170*/  CS2R R64, SRZ ;  /* 0x0000000000407805 */ /* 0x000fe2000001ff00 */
[----:B------:R-:W-:Y:S01]  /*3180*/  VIADD R5, R208, 0x8000 ;  /* 0x00008000d0057836 */ /* 0x000fe20000000000 */
[----:B------:R-:W-:Y:S01]  /*3190*/  IADD3 R9, P0, R9, 0x80, RZ ;  /* 0x0000008009097810 */ /* 0x000fe20007f1e0ff */
[C---:B------:R-:W-:Y:S01]  /*31a0*/  IMAD R13, R23.reuse, 0x8, R12 ;  /* 0x00000008170d7824 */ /* 0x040fe200078e020c */
[----:B------:R-:W1:Y:S01]  /*31b0*/  LDC.64 R204, c[0x0][0x218] ;  /* 0x00008600ffcc7b82 */ /* 0x000e620000000a00 */
[----:B--2---:R-:W-:Y:S01]  /*31c0*/  IMAD R162, R160, R162, RZ ;  /* 0x000000a2a0a27224 */ /* 0x004fe200078e02ff */
[----:B------:R-:W-:Y:S01]  /*31d0*/  SHF.R.U32.HI R5, RZ, 0x4, R5 ;  /* 0x00000004ff057819 */ /* 0x000fe20000011605 */
[----:B------:R-:W-:Y:S01]  /*31e0*/  IMAD R14, R23, 0x8, R13 ;  /* 0x00000008170e7824 */ /* 0x000fe200078e020d */
[----:B------:R-:W-:Y:S01]  /*31f0*/  IADD3.X R8, R8, 0x40000040, RZ, P0, !PT ;  /* 0x4000004008087810 */ /* 0x000fe200007fe4ff */
[----:B------:R-:W-:Y:S01]  /*3200*/  IMAD.SHL.U32 R209, R163, 0x2, RZ ;  /* 0x00000002a3d17824 */ /* 0x000fe200078e00ff */
[----:B------:R-:W-:Y:S01]  /*3210*/  SGXT.U32 R252, R5, 0xe ;  /* 0x0000000e05fc781a */ /* 0x000fe20000000000 */
[C---:B------:R-:W-:Y:S01]  /*3220*/  IMAD R15, R23.reuse, 0x8, R14 ;  /* 0x00000008170f7824 */ /* 0x040fe200078e020e */
[----:B------:R-:W-:Y:S01]  /*3230*/  LOP3.LUT R5, R4, 0xf, RZ, 0xc0, !PT ;  /* 0x0000000f04057812 */ /* 0x000fe200078ec0ff */
[----:B------:R-:W-:Y:S01]  /*3240*/  IMAD R4, R160, R16, RZ ;  /* 0x00000010a0047224 */ /* 0x000fe200078e02ff */
[----:B------:R-:W-:Y:S01]  /*3250*/  R2UR UR5, R8 ;  /* 0x00000000080572ca */ /* 0x000fe200000e0000 */
[----:B------:R-:W-:Y:S01]  /*3260*/  IMAD.MOV.U32 R8, RZ, RZ, RZ ;  /* 0x000000ffff087224 */ /* 0x000fe200078e00ff */
[----:B------:R-:W-:Y:S01]  /*3270*/  IADD3 R17, P0, R252, 0x2, RZ ;  /* 0x00000002fc117810 */ /* 0x000fe20007f1e0ff */
[----:B------:R-:W-:Y:S01]  /*3280*/  IMAD R16, R23, 0x8, R15 ;  /* 0x0000000817107824 */ /* 0x000fe200078e020f */
[----:B------:R-:W-:Y:S01]  /*3290*/  R2UR UR4, R9 ;  /* 0x00000000090472ca */ /* 0x000fe200000e0000 */
[----:B------:R-:W-:Y:S01]  /*32a0*/  IMAD R9, R5, R6, RZ ;  /* 0x0000000605097224 */ /* 0x000fe200078e02ff */
[----:B------:R-:W-:Y:S01]  /*32b0*/  R2UR UR6, R17 ;  /* 0x00000000110672ca */ /* 0x000fe200000e0000 */
[----:B------:R-:W-:Y:S01]  /*32c0*/  IMAD R17, R23, 0x8, R16 ;  /* 0x0000000817117824 */ /* 0x000fe200078e0210 */
[----:B------:R-:W-:Y:S01]  /*32d0*/  IADD3.X R19, R8, 0x40000040, RZ, P0, !PT ;  /* 0x4000004008137810 */ /* 0x000fe200007fe4ff */
[----:B------:R-:W-:Y:S01]  /*32e0*/  IMAD.SHL.U32 R5, R4, 0x2, RZ ;  /* 0x0000000204057824 */ /* 0x000fe200078e00ff */
[----:B------:R-:W-:Y:S01]  /*32f0*/  CS2R R66, SRZ ;  /* 0x0000000000427805 */ /* 0x000fe2000001ff00 */
[----:B------:R-:W-:Y:S01]  /*3300*/  IMAD.SHL.U32 R8, R9, 0x2, RZ ;  /* 0x0000000209087824 */ /* 0x000fe200078e00ff */
[----:B------:R-:W-:Y:S01]  /*3310*/  R2UR UR7, R19 ;  /* 0x00000000130772ca */ /* 0x000fe200000e0000 */
[----:B------:R-:W-:Y:S01]  /*3320*/  IMAD R18, R23, 0x8, R17 ;  /* 0x0000000817127824 */ /* 0x000fe200078e0211 */
[----:B-1----:R-:W-:Y:S01]  /*3330*/  LEA R204, P0, R162, R204, 0x1 ;  /* 0x000000cca2cc7211 */ /* 0x002fe200078008ff */
[----:B0-----:R-:W-:Y:S01]  /*3340*/  IMAD R7, R7, R20, RZ ;  /* 0x0000001407077224 */ /* 0x001fe200078e02ff */
[----:B---3--:R-:W-:Y:S01]  /*3350*/  IADD3 R164, P1, P2, R8, R164, R5 ;  /* 0x000000a408a47210 */ /* 0x008fe20007a3e005 */
[----:B------:R-:W-:Y:S01]  /*3360*/  IMAD R5, R23, 0x8, R18 ;  /* 0x0000000817057824 */ /* 0x000fe200078e0212 */
[----:B------:R-:W-:Y:S01]  /*3370*/  LEA.HI.X.SX32 R162, R162, R205, 0x1, P0 ;  /* 0x000000cda2a27211 */ /* 0x000fe200000f0eff */
[----:B------:R-:W-:Y:S01]  /*3380*/  IMAD.HI R8, R4, 0x2, RZ ;  /* 0x0000000204087827 */ /* 0x000fe200078e02ff */
[----:B------:R-:W-:-:S02]  /*3390*/  LEA R206, P0, R7, R204, 0x1 ;  /* 0x000000cc07ce7211 */ /* 0x000fc400078008ff */
[----:B------:R-:W-:Y:S02]  /*33a0*/  CS2R R68, SRZ ;  /* 0x0000000000447805 */ /* 0x000fe4000001ff00 */
[----:B------:R-:W-:Y:S01]  /*33b0*/  CS2R R70, SRZ ;  /* 0x0000000000467805 */ /* 0x000fe2000001ff00 */
[----:B------:R-:W-:Y:S01]  /*33c0*/  IMAD R19, R23, 0x8, R5 ;  /* 0x0000000817137824 */ /* 0x000fe200078e0205 */
[----:B------:R-:W-:Y:S01]  /*33d0*/  LEA.HI.X.SX32 R207, R7, R162, 0x1, P0 ;  /* 0x000000a207cf7211 */ /* 0x000fe200000f0eff */
[----:B------:R-:W-:Y:S01]  /*33e0*/  IMAD.HI R9, R9, 0x2, RZ ;  /* 0x0000000209097827 */ /* 0x000fe200078e02ff */
[----:B------:R-:W-:Y:S02]  /*33f0*/  LEA R160, P0, R10, R164, 0x1 ;  /* 0x000000a40aa07211 */ /* 0x000fe400078008ff */
[----:B------:R-:W-:Y:S02]  /*3400*/  CS2R R72, SRZ ;  /* 0x0000000000487805 */ /* 0x000fe4000001ff00 */
[----:B------:R-:W-:Y:S01]  /*3410*/  CS2R R74, SRZ ;  /* 0x00000000004a7805 */ /* 0x000fe2000001ff00 */
[----:B------:R-:W-:Y:S01]  /*3420*/  IMAD R4, R20, 0x80, R7 ;  /* 0x0000008014047824 */ /* 0x000fe200078e0207 */
[----:B------:R-:W-:Y:S01]  /*3430*/  IADD3.X R21, R9, R165, R8, P1, P2 ;  /* 0x000000a509157210 */ /* 0x000fe20000fe4408 */
[C---:B------:R-:W-:Y:S01]  /*3440*/  IMAD R20, R23.reuse, 0x8, R19 ;  /* 0x0000000817147824 */ /* 0x040fe200078e0213 */
[----:B------:R-:W-:Y:S01]  /*3450*/  CS2R R76, SRZ ;  /* 0x00000000004c7805 */ /* 0x000fe2000001ff00 */
[----:B------:R-:W-:Y:S01]  /*3460*/  IMAD R6, R22, 0x20, R3 ;  /* 0x0000002016067824 */ /* 0x000fe200078e0203 */
[----:B------:R-:W-:Y:S01]  /*3470*/  LEA R204, P1, R4, R204, 0x1 ;  /* 0x000000cc04cc7211 */ /* 0x000fe200078208ff */
[----:B------:R-:W-:Y:S01]  /*3480*/  IMAD R7, R23, 0x8, R20 ;  /* 0x0000000817077824 */ /* 0x000fe200078e0214 */
[----:B------:R-:W-:Y:S01]  /*3490*/  LEA.HI.X.SX32 R161, R10, R21, 0x1, P0 ;  /* 0x000000150aa17211 */ /* 0x000fe200000f0eff */
[----:B------:R-:W-:Y:S01]  /*34a0*/  IMAD.WIDE R210, R209, 0x2, R206 ;  /* 0x00000002d1d27825 */ /* 0x000fe200078e02ce */
[----:B------:R-:W-:-:S02]  /*34b0*/  LEA.HI.X.SX32 R205, R4, R162, 0x1, P1 ;  /* 0x000000a204cd7211 */ /* 0x000fc400008f0eff */
[----:B------:R-:W-:Y:S02]  /*34c0*/  CS2R R78, SRZ ;  /* 0x00000000004e7805 */ /* 0x000fe4000001ff00 */
[-C--:B------:R-:W-:Y:S01]  /*34d0*/  LEA R168, P1, R11, R164.reuse, 0x1 ;  /* 0x000000a40ba87211 */ /* 0x080fe200078208ff */
[----:B------:R-:W-:Y:S01]  /*34e0*/  IMAD R4, R23, 0x8, R7 ;  /* 0x0000000817047824 */ /* 0x000fe200078e0207 */
[----:B------:R0:W-:Y:S01]  /*34f0*/  STL.64 [R1+0x18], R160 ;  /* 0x000018a001007387 */ /* 0x0001e20000100a00 */
[CC--:B------:R-:W-:Y:S01]  /*3500*/  LEA R166, P0, R12.reuse, R164.reuse, 0x1 ;  /* 0x000000a40ca67211 */ /* 0x0c0fe200078008ff */
[----:B------:R-:W-:Y:S01]  /*3510*/  IMAD R157, R163, 0x5, RZ ;  /* 0x00000005a39d7824 */ /* 0x000fe200078e02ff */
[-C--:B------:R-:W-:Y:S01]  /*3520*/  LEA.HI.X.SX32 R169, R11, R21.reuse, 0x1, P1 ;  /* 0x000000150ba97211 */ /* 0x080fe200008f0eff */
[----:B------:R-:W-:Y:S01]  /*3530*/  IMAD R8, R23, 0x8, R4 ;  /* 0x0000000817087824 */ /* 0x000fe200078e0204 */
[-C--:B------:R-:W-:Y:S01]  /*3540*/  LEA.HI.X.SX32 R167, R12, R21.reuse, 0x1, P0 ;  /* 0x000000150ca77211 */ /* 0x080fe200000f0eff */
[----:B------:R-:W-:Y:S01]  /*3550*/  IMAD R154, R163, 0x6, RZ ;  /* 0x00000006a39a7824 */ /* 0x000fe200078e02ff */
[CC--:B------:R-:W-:Y:S01]  /*3560*/  LEA R246, P0, R14.reuse, R164.reuse, 0x1 ;  /* 0x000000a40ef67211 */ /* 0x0c0fe200078008ff */
[----:B------:R-:W-:Y:S01]  /*3570*/  IMAD R9, R23, 0x8, R8 ;  /* 0x0000000817097824 */ /* 0x000fe200078e0208 */
[-C--:B------:R-:W-:Y:S01]  /*3580*/  LEA R242, P1, R15, R164.reuse, 0x1 ;  /* 0x000000a40ff27211 */ /* 0x080fe200078208ff */
[----:B------:R-:W-:Y:S01]  /*3590*/  STL.64 [R1+0x10], R168 ;  /* 0x000010a801007387 */ /* 0x000fe20000100a00 */
[-C--:B------:R-:W-:Y:S01]  /*35a0*/  LEA.HI.X.SX32 R247, R14, R21.reuse, 0x1, P0 ;  /* 0x000000150ef77211 */ /* 0x080fe200000f0eff */
[----:B------:R-:W-:Y:S01]  /*35b0*/  IMAD R10, R23, 0x8, R9 ;  /* 0x00000008170a7824 */ /* 0x000fe200078e0209 */
[-C--:B0-----:R-:W-:Y:S01]  /*35c0*/  LEA R160, P2, R13, R164.reuse, 0x1 ;  /* 0x000000a40da07211 */ /* 0x081fe200078408ff */
[----:B------:R-:W-:Y:S01]  /*35d0*/  STL.64 [R1+0x8], R166 ;  /* 0x000008a601007387 */ /* 0x000fe20000100a00 */
[-C--:B------:R-:W-:Y:S01]  /*35e0*/  LEA R236, P0, R17, R164.reuse, 0x1 ;  /* 0x000000a411ec7211 */ /* 0x080fe200078008ff */
[----:B------:R-:W-:Y:S01]  /*35f0*/  IMAD R11, R23, 0x8, R10 ;  /* 0x00000008170b7824 */ /* 0x000fe200078e020a */
[-C--:B------:R-:W-:Y:S01]  /*3600*/  LEA.HI.X.SX32 R161, R13, R21.reuse, 0x1, P2 ;  /* 0x000000150da17211 */ /* 0x080fe200010f0eff */
[----:B------:R-:W-:Y:S01]  /*3610*/  IMAD R153, R163, 0x7, RZ ;  /* 0x00000007a3997824 */ /* 0x000fe200078e02ff */
[CC--:B------:R-:W-:Y:S01]  /*3620*/  LEA R238, P2, R16.reuse, R164.reuse, 0x1 ;  /* 0x000000a410ee7211 */ /* 0x0c0fe200078408ff */
[----:B------:R-:W-:Y:S01]  /*3630*/  IMAD R12, R23, 0x8, R11 ;  /* 0x00000008170c7824 */ /* 0x000fe200078e020b */
[-C--:B------:R-:W-:Y:S01]  /*3640*/  LEA.HI.X.SX32 R243, R15, R21.reuse, 0x1, P1 ;  /* 0x000000150ff37211 */ /* 0x080fe200008f0eff */
[----:B------:R0:W-:Y:S01]  /*3650*/  STL.64 [R1], R160 ;  /* 0x000000a001007387 */ /* 0x0001e20000100a00 */
[-C--:B------:R-:W-:Y:S01]  /*3660*/  LEA.HI.X.SX32 R239, R16, R21.reuse, 0x1, P2 ;  /* 0x0000001510ef7211 */ /* 0x080fe200010f0eff */
[----:B------:R-:W-:Y:S01]  /*3670*/  IMAD R22, R163, 0x9, RZ ;  /* 0x00000009a3167824 */ /* 0x000fe200078e02ff */
[-C--:B------:R-:W-:Y:S01]  /*3680*/  LEA R230, P2, R5, R164.reuse, 0x1 ;  /* 0x000000a405e67211 */ /* 0x080fe200078408ff */
[----:B------:R1:W-:Y:S01]  /*3690*/  STL.64 [R1+0xf8], R210 ;  /* 0x0000f8d201007387 */ /* 0x0003e20000100a00 */
[CC--:B------:R-:W-:Y:S01]  /*36a0*/  LEA R234, P1, R18.reuse, R164.reuse, 0x1 ;  /* 0x000000a412ea7211 */ /* 0x0c0fe200078208ff */
[----:B------:R-:W-:Y:S01]  /*36b0*/  IMAD R152, R163, 0xb, RZ ;  /* 0x0000000ba3987824 */ /* 0x000fe200078e02ff */
[-C--:B------:R-:W-:Y:S01]  /*36c0*/  LEA.HI.X.SX32 R231, R5, R21.reuse, 0x1, P2 ;  /* 0x0000001505e77211 */ /* 0x080fe200010f0eff */
[----:B------:R-:W-:Y:S01]  /*36d0*/  IMAD R5, R23, 0x8, R12 ;  /* 0x0000000817057824 */ /* 0x000fe200078e020c */
[-C--:B------:R-:W-:Y:S01]  /*36e0*/  LEA R202, P2, R7, R164.reuse, 0x1 ;  /* 0x000000a407ca7211 */ /* 0x080fe200078408ff */
[----:B------:R-:W-:Y:S01]  /*36f0*/  IMAD R155, R163, 0xc, RZ ;  /* 0x0000000ca39b7824 */ /* 0x000fe200078e02ff */
[-C--:B------:R-:W-:Y:S01]  /*3700*/  LEA.HI.X.SX32 R237, R17, R21.reuse, 0x1, P0 ;  /* 0x0000001511ed7211 */ /* 0x080fe200000f0eff */
[----:B------:R-:W-:Y:S01]  /*3710*/  IMAD R13, R23, 0x8, R5 ;  /* 0x00000008170d7824 */ /* 0x000fe200078e0205 */
[-C--:B------:R-:W-:Y:S01]  /*3720*/  LEA R226, P0, R19, R164.reuse, 0x1 ;  /* 0x000000a413e27211 */ /* 0x080fe200078008ff */
[----:B0-----:R-:W-:Y:S01]  /*3730*/  IMAD R161, R163, 0x3, RZ ;  /* 0x00000003a3a17824 */ /* 0x001fe200078e02ff */
[-C--:B------:R-:W-:Y:S01]  /*3740*/  LEA.HI.X.SX32 R203, R7, R21.reuse, 0x1, P2 ;  /* 0x0000001507cb7211 */ /* 0x080fe200010f0eff */
[----:B------:R-:W-:Y:S01]  /*3750*/  IMAD R7, R23, 0x8, R13 ;  /* 0x0000000817077824 */ /* 0x000fe200078e020d */
[----:B------:R-:W-:Y:S01]  /*3760*/  LEA.HI.X.SX32 R235, R18, R21, 0x1, P1 ;  /* 0x0000001512eb7211 */ /* 0x000fe200008f0eff */
[----:B-1----:R-:W-:Y:S01]  /*3770*/  IMAD.WIDE R210, R161, 0x2, R206 ;  /* 0x00000002a1d27825 */ /* 0x002fe200078e02ce */
[----:B------:R-:W-:-:S02]  /*3780*/  LEA R222, P1, R20, R164, 0x1 ;  /* 0x000000a414de7211 */ /* 0x000fc400078208ff */
[----:B------:R-:W-:Y:S02]  /*3790*/  CS2R R80, SRZ ;  /* 0x0000000000507805 */ /* 0x000fe4000001ff00 */
[-C--:B------:R-:W-:Y:S01]  /*37a0*/  LEA.HI.X.SX32 R227, R19, R21.reuse, 0x1, P0 ;  /* 0x0000001513e37211 */ /* 0x080fe200000f0eff */
[----:B------:R-:W-:Y:S01]  /*37b0*/  IMAD R14, R23, 0x8, R7 ;  /* 0x00000008170e7824 */ /* 0x000fe200078e0207 */
[-C--:B------:R-:W-:Y:S01]  /*37c0*/  LEA R200, P0, R4, R164.reuse, 0x1 ;  /* 0x000000a404c87211 */ /* 0x080fe200078008ff */
[C---:B------:R-:W-:Y:S01]  /*37d0*/  IMAD.SHL.U32 R19, R163.reuse, 0x8, RZ ;  /* 0x00000008a3137824 */ /* 0x040fe200078e00ff */
[-C--:B------:R-:W-:Y:S01]  /*37e0*/  LEA.HI.X.SX32 R223, R20, R21.reuse, 0x1, P1 ;  /* 0x0000001514df7211 */ /* 0x080fe200008f0eff */
[C---:B------:R-:W-:Y:S01]  /*37f0*/  IMAD R156, R163.reuse, 0xd, RZ ;  /* 0x0000000da39c7824 */ /* 0x040fe200078e02ff */
[-C--:B------:R-:W-:Y:S01]  /*3800*/  LEA R198, P1, R8, R164.reuse, 0x1 ;  /* 0x000000a408c67211 */ /* 0x080fe200078208ff */
        /* <DEDUP_REMOVED lines=8> */
[----:B------:R-:W-:Y:S01]  /*3890*/  IMAD.MOV.U32 R18, RZ, RZ, 0x3f800000 ;  /* 0x3f800000ff127424 */ /* 0x000fe200078e00ff */
[-C--:B------:R-:W-:Y:S01]  /*38a0*/  LEA.HI.X.SX32 R197, R9, R21.reuse, 0x1, P2 ;  /* 0x0000001509c57211 */ /* 0x080fe200010f0eff */
[----:B------:R-:W-:Y:S01]  /*38b0*/  IMAD R9, R23, 0x8, R8 ;  /* 0x0000000817097824 */ /* 0x000fe200078e0208 */
[-C--:B------:R-:W-:Y:S01]  /*38c0*/  LEA R192, P1, R11, R164.reuse, 0x1 ;  /* 0x000000a40bc07211 */ /* 0x080fe200078208ff */
[----:B------:R-:W-:Y:S01]  /*38d0*/  IMAD.MOV.U32 R16, RZ, RZ, -0x800000 ;  /* 0xff800000ff107424 */ /* 0x000fe200078e00ff */
[-C--:B------:R-:W-:Y:S01]  /*38e0*/  LEA R190, P2, R12, R164.reuse, 0x1 ;  /* 0x000000a40cbe7211 */ /* 0x080fe200078408ff */
[----:B------:R-:W-:Y:S01]  /*38f0*/  IMAD.MOV.U32 R3, RZ, RZ, RZ ;  /* 0x000000ffff037224 */ /* 0x000fe200078e00ff */
[-C--:B------:R-:W-:Y:S01]  /*3900*/  LEA.HI.X.SX32 R195, R10, R21.reuse, 0x1, P0 ;  /* 0x000000150ac37211 */ /* 0x080fe200000f0eff */
[----:B------:R-:W-:Y:S01]  /*3910*/  IMAD R10, R23, 0x8, R9 ;  /* 0x00000008170a7824 */ /* 0x000fe200078e0209 */
[----:B------:R-:W-:Y:S01]  /*3920*/  LEA R188, P0, R5, R164, 0x1 ;  /* 0x000000a405bc7211 */ /* 0x000fe200078008ff */
[----:B------:R-:W-:Y:S01]  /*3930*/  IMAD.MOV.U32 R17, RZ, RZ, 0x3f800000 ;  /* 0x3f800000ff117424 */ /* 0x000fe200078e00ff */
[----:B------:R-:W-:-:S02]  /*3940*/  LEA.HI.X.SX32 R193, R11, R21, 0x1, P1 ;  /* 0x000000150bc17211 */ /* 0x000fc400008f0eff */
[----:B------:R-:W-:Y:S02]  /*3950*/  CS2R R82, SRZ ;  /* 0x0000000000527805 */ /* 0x000fe4000001ff00 */
[----:B------:R-:W-:Y:S02]  /*3960*/  LEA.HI.X.SX32 R191, R12, R21, 0x1, P2 ;  /* 0x000000150cbf7211 */ /* 0x000fe400010f0eff */
[----:B------:R-:W-:Y:S02]  /*3970*/  CS2R R84, SRZ ;  /* 0x0000000000547805 */ /* 0x000fe4000001ff00 */
[-C--:B------:R-:W-:Y:S02]  /*3980*/  LEA R186, P1, R13, R164.reuse, 0x1 ;  /* 0x000000a40dba7211 */ /* 0x080fe400078208ff */
[----:B------:R-:W-:Y:S02]  /*3990*/  CS2R R86, SRZ ;  /* 0x0000000000567805 */ /* 0x000fe4000001ff00 */
[----:B------:R-:W-:-:S02]  /*39a0*/  LEA R184, P2, R7, R164, 0x1 ;  /* 0x000000a407b87211 */ /* 0x000fc400078408ff */
[----:B------:R-:W-:Y:S02]  /*39b0*/  CS2R R88, SRZ ;  /* 0x0000000000587805 */ /* 0x000fe4000001ff00 */
[-C--:B------:R-:W-:Y:S01]  /*39c0*/  LEA.HI.X.SX32 R189, R5, R21.reuse, 0x1, P0 ;  /* 0x0000001505bd7211 */ /* 0x080fe200000f0eff */
[----:B------:R-:W-:Y:S01]  /*39d0*/  IMAD R5, R23, 0x8, R10 ;  /* 0x0000000817057824 */ /* 0x000fe200078e020a */
[-C--:B------:R-:W-:Y:S01]  /*39e0*/  LEA.HI.X.SX32 R187, R13, R21.reuse, 0x1, P1 ;  /* 0x000000150dbb7211 */ /* 0x080fe200008f0eff */
[----:B------:R-:W-:Y:S01]  /*39f0*/  IMAD.IADD R13, R208, 0x1, R6 ;  /* 0x00000001d00d7824 */ /* 0x000fe200078e0206 */
[----:B------:R-:W-:Y:S01]  /*3a00*/  LEA.HI.X.SX32 R185, R7, R21, 0x1, P2 ;  /* 0x0000001507b97211 */ /* 0x000fe200010f0eff */
[----:B------:R-:W-:Y:S01]  /*3a10*/  IMAD R7, R23, 0x8, R5 ;  /* 0x0000000817077824 */ /* 0x000fe200078e0205 */
[----:B------:R-:W-:Y:S02]  /*3a20*/  LEA R180, P1, R4, R164, 0x1 ;  /* 0x000000a404b47211 */ /* 0x000fe400078208ff */
[----:B------:R-:W-:-:S02]  /*3a30*/  CS2R R90, SRZ ;  /* 0x00000000005a7805 */ /* 0x000fc4000001ff00 */
[-C--:B------:R-:W-:Y:S02]  /*3a40*/  LEA R178, P2, R8, R164.reuse, 0x1 ;  /* 0x000000a408b27211 */ /* 0x080fe400078408ff */
[----:B------:R-:W-:Y:S02]  /*3a50*/  CS2R R92, SRZ ;  /* 0x00000000005c7805 */ /* 0x000fe4000001ff00 */
[-C--:B------:R-:W-:Y:S01]  /*3a60*/  LEA.HI.X.SX32 R181, R4, R21.reuse, 0x1, P1 ;  /* 0x0000001504b57211 */ /* 0x080fe200008f0eff */
[C---:B------:R-:W-:Y:S01]  /*3a70*/  IMAD R4, R23.reuse, 0x8, R7 ;  /* 0x0000000817047824 */ /* 0x040fe200078e0207 */
[----:B------:R-:W-:Y:S02]  /*3a80*/  LEA.HI.X.SX32 R179, R8, R21, 0x1, P2 ;  /* 0x0000001508b37211 */ /* 0x000fe400010f0eff */
[----:B------:R-:W-:Y:S02]  /*3a90*/  CS2R R94, SRZ ;  /* 0x00000000005e7805 */ /* 0x000fe4000001ff00 */
[-C--:B------:R-:W-:Y:S01]  /*3aa0*/  LEA R182, P0, R14, R164.reuse, 0x1 ;  /* 0x000000a40eb67211 */ /* 0x080fe200078008ff */
[----:B------:R-:W-:Y:S01]  /*3ab0*/  IMAD R8, R23, 0x8, R4 ;  /* 0x0000000817087824 */ /* 0x000fe200078e0204 */
[----:B------:R-:W-:-:S02]  /*3ac0*/  LEA R172, P2, R5, R164, 0x1 ;  /* 0x000000a405ac7211 */ /* 0x000fc400078408ff */
[----:B------:R-:W-:Y:S02]  /*3ad0*/  CS2R R96, SRZ ;  /* 0x0000000000607805 */ /* 0x000fe4000001ff00 */
[-C--:B------:R-:W-:Y:S02]  /*3ae0*/  LEA.HI.X.SX32 R183, R14, R21.reuse, 0x1, P0 ;  /* 0x000000150eb77211 */ /* 0x080fe400000f0eff */
[----:B------:R-:W-:Y:S02]  /*3af0*/  CS2R R14, SRZ ;  /* 0x00000000000e7805 */ /* 0x000fe4000001ff00 */
[----:B------:R-:W-:Y:S01]  /*3b00*/  LEA.HI.X.SX32 R173, R5, R21, 0x1, P2 ;  /* 0x0000001505ad7211 */ /* 0x000fe200010f0eff */
[----:B------:R-:W-:Y:S01]  /*3b10*/  IMAD R5, R23, 0x8, R8 ;  /* 0x0000000817057824 */ /* 0x000fe200078e0208 */
[-C--:B------:R-:W-:Y:S01]  /*3b20*/  LEA R176, P0, R9, R164.reuse, 0x1 ;  /* 0x000000a409b07211 */ /* 0x080fe200078008ff */
[----:B------:R-:W-:Y:S01]  /*3b30*/  IMAD R23, R163, 0xa, RZ ;  /* 0x0000000aa3177824 */ /* 0x000fe200078e02ff */
[----:B------:R-:W-:-:S02]  /*3b40*/  LEA R174, P1, R10, R164, 0x1 ;  /* 0x000000a40aae7211 */ /* 0x000fc400078208ff */
[----:B------:R-:W-:Y:S02]  /*3b50*/  CS2R R98, SRZ ;  /* 0x0000000000627805 */ /* 0x000fe4000001ff00 */
[----:B------:R-:W-:Y:S02]  /*3b60*/  LEA R166, P2, R8, R164, 0x1 ;  /* 0x000000a408a67211 */ /* 0x000fe400078408ff */
[----:B------:R-:W-:Y:S02]  /*3b70*/  CS2R R100, SRZ ;  /* 0x0000000000647805 */ /* 0x000fe4000001ff00 */
[-C--:B------:R-:W-:Y:S02]  /*3b80*/  LEA.HI.X.SX32 R177, R9, R21.reuse, 0x1, P0 ;  /* 0x0000001509b17211 */ /* 0x080fe400000f0eff */
[----:B------:R-:W-:Y:S02]  /*3b90*/  CS2R R102, SRZ ;  /* 0x0000000000667805 */ /* 0x000fe4000001ff00 */
[----:B------:R-:W-:-:S02]  /*3ba0*/  LEA.HI.X.SX32 R175, R10, R21, 0x1, P1 ;  /* 0x000000150aaf7211 */ /* 0x000fc400008f0eff */
[----:B------:R-:W-:Y:S02]  /*3bb0*/  CS2R R104, SRZ ;  /* 0x0000000000687805 */ /* 0x000fe4000001ff00 */
[----:B------:R-:W-:Y:S02]  /*3bc0*/  LEA.HI.X.SX32 R167, R8, R21, 0x1, P2 ;  /* 0x0000001508a77211 */ /* 0x000fe400010f0eff */
[----:B------:R-:W-:Y:S02]  /*3bd0*/  CS2R R106, SRZ ;  /* 0x00000000006a7805 */ /* 0x000fe4000001ff00 */
[----:B------:R-:W-:Y:S02]  /*3be0*/  LEA R170, P0, R7, R164, 0x1 ;  /* 0x000000a407aa7211 */ /* 0x000fe400078008ff */
[----:B------:R-:W-:Y:S02]  /*3bf0*/  CS2R R108, SRZ ;  /* 0x00000000006c7805 */ /* 0x000fe4000001ff00 */
[----:B------:R-:W-:-:S02]  /*3c00*/  LOP3.LUT R12, R6, 0x10, RZ, 0x3c, !PT ;  /* 0x00000010060c7812 */ /* 0x000fc400078e3cff */
[----:B------:R-:W-:Y:S02]  /*3c10*/  CS2R R110, SRZ ;  /* 0x00000000006e7805 */ /* 0x000fe4000001ff00 */
[C---:B------:R-:W-:Y:S02]  /*3c20*/  LOP3.LUT R11, R6.reuse, 0x20, RZ, 0x3c, !PT ;  /* 0x00000020060b7812 */ /* 0x040fe400078e3cff */
[----:B------:R-:W-:Y:S02]  /*3c30*/  CS2R R112, SRZ ;  /* 0x0000000000707805 */ /* 0x000fe4000001ff00 */
[----:B------:R-:W-:Y:S01]  /*3c40*/  LOP3.LUT R10, R6, 0x30, RZ, 0x3c, !PT ;  /* 0x00000030060a7812 */ /* 0x000fe200078e3cff */
[----:B------:R-:W-:Y:S01]  /*3c50*/  IMAD.IADD R12, R208, 0x1, R12 ;  /* 0x00000001d00c7824 */ /* 0x000fe200078e020c */
        /* <DEDUP_REMOVED lines=8> */
[----:B------:R-:W-:-:S02]  /*3ce0*/  LEA R168, P1, R4, R164, 0x1 ;  /* 0x000000a404a87211 */ /* 0x000fc400078208ff */
[----:B------:R-:W-:Y:S02]  /*3cf0*/  CS2R R114, SRZ ;  /* 0x0000000000727805 */ /* 0x000fe4000001ff00 */
[----:B------:R-:W-:Y:S01]  /*3d00*/  LEA R164, P3, R5, R164, 0x1 ;  /* 0x000000a405a47211 */ /* 0x000fe200078608ff */
[C---:B------:R-:W-:Y:S01]  /*3d10*/  IMAD.IADD R6, R208.reuse, 0x1, R160 ;  /* 0x00000001d0067824 */ /* 0x040fe200078e02a0 */
[-C--:B------:R-:W-:Y:S01]  /*3d20*/  LEA.HI.X.SX32 R171, R7, R21.reuse, 0x1, P0 ;  /* 0x0000001507ab7211 */ /* 0x080fe200000f0eff */
[----:B------:R-:W-:Y:S01]  /*3d30*/  IMAD.IADD R7, R208, 0x1, R20 ;  /* 0x00000001d0077824 */ /* 0x000fe200078e0214 */
[-C--:B------:R-:W-:Y:S01]  /*3d40*/  LEA.HI.X.SX32 R169, R4, R21.reuse, 0x1, P1 ;  /* 0x0000001504a97211 */ /* 0x080fe200008f0eff */
[----:B------:R-:W-:Y:S01]  /*3d50*/  IMAD.WIDE R208, R209, 0x2, R204 ;  /* 0x00000002d1d07825 */ /* 0x000fe200078e02cc */
[----:B------:R-:W-:Y:S02]  /*3d60*/  LEA.HI.X.SX32 R165, R5, R21, 0x1, P3 ;  /* 0x0000001505a57211 */ /* 0x000fe400018f0eff */
[----:B------:R-:W-:-:S02]  /*3d70*/  CS2R R116, SRZ ;  /* 0x0000000000747805 */ /* 0x000fc4000001ff00 */
[----:B------:R-:W-:Y:S01]  /*3d80*/  LOP3.LUT R20, R2, 0x8, RZ, 0xfc, !PT ;  /* 0x0000000802147812 */ /* 0x000fe200078efcff */
[----:B------:R-:W-:Y:S01]  /*3d90*/  IMAD.SHL.U32 R21, R163, 0x4, RZ ;  /* 0x00000004a3157824 */ /* 0x000fe200078e00ff */
[----:B------:R0:W-:Y:S01]  /*3da0*/  STL.64 [R1+0xf0], R208 ;  /* 0x0000f0d001007387 */ /* 0x0001e20000100a00 */
[----:B------:R-:W-:Y:S01]  /*3db0*/  IMAD.MOV.U32 R4, RZ, RZ, RZ ;  /* 0x000000ffff047224 */ /* 0x000fe200078e00ff */
[----:B------:R-:W-:Y:S01]  /*3dc0*/  CS2R R118, SRZ ;  /* 0x0000000000767805 */ /* 0x000fe2000001ff00 */
[----:B------:R-:W-:Y:S01]  /*3dd0*/  IMAD.MOV.U32 R5, RZ, RZ, -0x800000 ;  /* 0xff800000ff057424 */ /* 0x000fe200078e00ff */
[----:B------:R-:W-:Y:S01]  /*3de0*/  STL.64 [R1+0xe8], R210 ;  /* 0x0000e8d201007387 */ /* 0x000fe20000100a00 */
[----:B------:R-:W-:Y:S02]  /*3df0*/  CS2R R120, SRZ ;  /* 0x0000000000787805 */ /* 0x000fe4000001ff00 */
[----:B------:R-:W-:Y:S02]  /*3e00*/  CS2R R122, SRZ ;  /* 0x00000000007a7805 */ /* 0x000fe4000001ff00 */
[----:B------:R-:W-:-:S02]  /*3e10*/  CS2R R124, SRZ ;  /* 0x00000000007c7805 */ /* 0x000fc4000001ff00 */
[----:B------:R-:W-:Y:S02]  /*3e20*/  CS2R R126, SRZ ;  /* 0x00000000007e7805 */ /* 0x000fe4000001ff00 */
[----:B------:R-:W-:Y:S02]  /*3e30*/  CS2R R128, SRZ ;  /* 0x0000000000807805 */ /* 0x000fe4000001ff00 */
[----:B------:R-:W-:Y:S02]  /*3e40*/  CS2R R130, SRZ ;  /* 0x0000000000827805 */ /* 0x000fe4000001ff00 */
[----:B------:R-:W-:Y:S01]  /*3e50*/  CS2R R132, SRZ ;  /* 0x0000000000847805 */ /* 0x000fe2000001ff00 */
[----:B0-----:R-:W-:Y:S01]  /*3e60*/  IMAD.WIDE R208, R161, 0x2, R204 ;  /* 0x00000002a1d07825 */ /* 0x001fe200078e02cc */
[----:B------:R-:W-:Y:S02]  /*3e70*/  CS2R R134, SRZ ;  /* 0x0000000000867805 */ /* 0x000fe4000001ff00 */
[----:B------:R-:W-:-:S02]  /*3e80*/  CS2R R136, SRZ ;  /* 0x0000000000887805 */ /* 0x000fc4000001ff00 */
[----:B------:R-:W-:Y:S01]  /*3e90*/  CS2R R138, SRZ ;  /* 0x00000000008a7805 */ /* 0x000fe2000001ff00 */
[C---:B------:R-:W-:Y:S01]  /*3ea0*/  IMAD.WIDE R160, R21.reuse, 0x2, R206 ;  /* 0x0000000215a07825 */ /* 0x040fe200078e02ce */
[----:B------:R0:W-:Y:S01]  /*3eb0*/  STL.64 [R1+0xe0], R208 ;  /* 0x0000e0d001007387 */ /* 0x0001e20000100a00 */
[----:B------:R-:W-:Y:S02]  /*3ec0*/  CS2R R140, SRZ ;  /* 0x00000000008c7805 */ /* 0x000fe4000001ff00 */
[----:B------:R-:W-:Y:S01]  /*3ed0*/  CS2R R142, SRZ ;  /* 0x00000000008e7805 */ /* 0x000fe2000001ff00 */
[----:B------:R-:W-:Y:S01]  /*3ee0*/  IMAD.WIDE R20, R21, 0x2, R204 ;  /* 0x0000000215147825 */ /* 0x000fe200078e02cc */
[----:B------:R1:W-:Y:S01]  /*3ef0*/  STL.64 [R1+0xd8], R160 ;  /* 0x0000d8a001007387 */ /* 0x0003e20000100a00 */
[----:B------:R-:W-:Y:S02]  /*3f00*/  CS2R R144, SRZ ;  /* 0x0000000000907805 */ /* 0x000fe4000001ff00 */
[----:B------:R-:W-:-:S02]  /*3f10*/  CS2R R146, SRZ ;  /* 0x0000000000927805 */ /* 0x000fc4000001ff00 */
[----:B------:R-:W-:Y:S01]  /*3f20*/  CS2R R148, SRZ ;  /* 0x0000000000947805 */ /* 0x000fe2000001ff00 */
[----:B------:R2:W-:Y:S01]  /*3f30*/  STL.64 [R1+0xd0], R20 ;  /* 0x0000d01401007387 */ /* 0x0005e20000100a00 */
[----:B------:R-:W-:Y:S01]  /*3f40*/  CS2R R150, SRZ ;  /* 0x0000000000967805 */ /* 0x000fe2000001ff00 */
[----:B------:R-:W-:Y:S01]  /*3f50*/  UIADD3.64 UR10, UR4, 0x100, URZ ;  /* 0x00000100040a7897 */ /* 0x000fe2000fffe03f */
[--C-:B0-----:R-:W-:Y:S01]  /*3f60*/  IMAD.WIDE R208, R23, 0x2, R206.reuse ;  /* 0x0000000217d07825 */ /* 0x101fe200078e02ce */
[----:B------:R-:W-:Y:S02]  /*3f70*/  UIADD3.64 UR8, UR4, 0x80, URZ ;  /* 0x0000008004087897 */ /* 0x000fe4000fffe03f */
[----:B------:R-:W-:Y:S01]  /*3f80*/  UIADD3.64 UR10, UR6, 0x2, URZ ;  /* 0x00000002060a7897 */ /* 0x000fe2000fffe03f */
[C---:B-1----:R-:W-:Y:S01]  /*3f90*/  IMAD.WIDE R160, R157.reuse, 0x2, R206 ;  /* 0x000000029da07825 */ /* 0x042fe200078e02ce */
[----:B------:R-:W-:Y:S02]  /*3fa0*/  UIADD3.64 UR14, UR6, 0x4, URZ ;  /* 0x00000004060e7897 */ /* 0x000fe4000fffe03f */
[----:B------:R-:W-:Y:S01]  /*3fb0*/  UIADD3.64 UR8, UR4, 0x180, URZ ;  /* 0x0000018004087897 */ /* 0x000fe2000fffe03f */
[----:B--2---:R-:W-:Y:S01]  /*3fc0*/  IMAD.WIDE R20, R157, 0x2, R204 ;  /* 0x000000029d147825 */ /* 0x004fe200078e02cc */
[----:B------:R0:W-:Y:S01]  /*3fd0*/  STL.64 [R1+0xc8], R160 ;  /* 0x0000c8a001007387 */ /* 0x0001e20000100a00 */
[----:B------:R-:W-:-:S02]  /*3fe0*/  UIADD3.64 UR12, UR4, 0x200, URZ ;  /* 0x00000200040c7897 */ /* 0x000fc4000fffe03f */
[----:B------:R-:W-:Y:S01]  /*3ff0*/  UIADD3.64 UR16, UR4, 0x280, URZ ;  /* 0x0000028004107897 */ /* 0x000fe2000fffe03f */
[----:B------:R1:W-:Y:S01]  /*4000*/  STL.64 [R1+0xc0], R20 ;  /* 0x0000c01401007387 */ /* 0x0003e20000100a00 */
[----:B------:R-:W-:Y:S02]  /*4010*/  UIADD3.64 UR20, UR4, 0x300, URZ ;  /* 0x0000030004147897 */ /* 0x000fe4000fffe03f */
[----:B------:R-:W-:Y:S02]  /*4020*/  UIADD3.64 UR24, UR4, 0x380, URZ ;  /* 0x0000038004187897 */ /* 0x000fe4000fffe03f */
[----:B------:R-:W-:Y:S02]  /*4030*/  UIADD3.64 UR28, UR4, 0x400, URZ ;  /* 0x00000400041c7897 */ /* 0x000fe4000fffe03f */
[----:B------:R-:W-:Y:S01]  /*4040*/  UIADD3.64 UR32, UR4, 0x480, URZ ;  /* 0x0000048004207897 */ /* 0x000fe2000fffe03f */
[----:B0-----:R-:W-:Y:S01]  /*4050*/  IMAD.WIDE R160, R154, 0x2, R206 ;  /* 0x000000029aa07825 */ /* 0x001fe200078e02ce */
[----:B------:R-:W-:-:S02]  /*4060*/  UIADD3.64 UR36, UR4, 0x500, URZ ;  /* 0x0000050004247897 */ /* 0x000fc4000fffe03f */
[----:B------:R-:W-:Y:S01]  /*4070*/  UIADD3.64 UR40, UR4, 0x580, URZ ;  /* 0x0000058004287897 */ /* 0x000fe2000fffe03f */
[----:B-1----:R-:W-:Y:S01]  /*4080*/  IMAD.WIDE R20, R154, 0x2, R204 ;  /* 0x000000029a147825 */ /* 0x002fe200078e02cc */
[----:B------:R0:W-:Y:S01]  /*4090*/  STL.64 [R1+0xb8], R160 ;  /* 0x0000b8a001007387 */ /* 0x0001e20000100a00 */
[----:B------:R-:W-:Y:S02]  /*40a0*/  UIADD3.64 UR44, UR4, 0x600, URZ ;  /* 0x00000600042c7897 */ /* 0x000fe4000fffe03f */
[----:B------:R-:W-:Y:S01]  /*40b0*/  UIADD3.64 UR48, UR4, 0x680, URZ ;  /* 0x0000068004307897 */ /* 0x000fe2000fffe03f */
[----:B------:R1:W-:Y:S01]  /*40c0*/  STL.64 [R1+0xb0], R20 ;  /* 0x0000b01401007387 */ /* 0x0003e20000100a00 */
[----:B------:R-:W-:Y:S02]  /*40d0*/  UIADD3.64 UR52, UR4, 0x700, URZ ;  /* 0x0000070004347897 */ /* 0x000fe4000fffe03f */
[----:B------:R-:W-:Y:S02]  /*40e0*/  UIADD3.64 UR10, UR6, 0x7e, URZ ;  /* 0x0000007e060a7897 */ /* 0x000fe4000fffe03f */
[----:B------:R-:W-:-:S02]  /*40f0*/  UIADD3.64 UR14, UR6, 0x80, URZ ;  /* 0x00000080060e7897 */ /* 0x000fc4000fffe03f */
[----:B------:R-:W-:Y:S01]  /*4100*/  UIADD3.64 UR18, UR6, 0x82, URZ ;  /* 0x0000008206127897 */ /* 0x000fe2000fffe03f */
[C---:B0-----:R-:W-:Y:S01]  /*4110*/  IMAD.WIDE R160, R153.reuse, 0x2, R206 ;  /* 0x0000000299a07825 */ /* 0x041fe200078e02ce */
[----:B------:R-:W-:Y:S02]  /*4120*/  UIADD3.64 UR22, UR6, 0x84, URZ ;  /* 0x0000008406167897 */ /* 0x000fe4000fffe03f */
[----:B------:R-:W-:Y:S01]  /*4130*/  UIADD3.64 UR26, UR6, 0xfe, URZ ;  /* 0x000000fe061a7897 */ /* 0x000fe2000fffe03f */
[----:B-1----:R-:W-:Y:S01]  /*4140*/  IMAD.WIDE R20, R153, 0x2, R204 ;  /* 0x0000000299147825 */ /* 0x002fe200078e02cc */
[----:B------:R0:W-:Y:S01]  /*4150*/  STL.64 [R1+0xa8], R160 ;  /* 0x0000a8a001007387 */ /* 0x0001e20000100a00 */
[----:B------:R-:W-:Y:S02]  /*4160*/  UIADD3.64 UR30, UR6, 0x100, URZ ;  /* 0x00000100061e7897 */ /* 0x000fe4000fffe03f */
[----:B------:R-:W-:Y:S01]  /*4170*/  UIADD3.64 UR34, UR6, 0x102, URZ ;  /* 0x0000010206227897 */ /* 0x000fe2000fffe03f */
[----:B------:R1:W-:Y:S01]  /*4180*/  STL.64 [R1+0xa0], R20 ;  /* 0x0000a01401007387 */ /* 0x0003e20000100a00 */
[----:B------:R-:W-:-:S02]  /*4190*/  UIADD3.64 UR38, UR6, 0x104, URZ ;  /* 0x0000010406267897 */ /* 0x000fc4000fffe03f */
[----:B------:R-:W-:Y:S02]  /*41a0*/  UIADD3.64 UR42, UR6, 0x17e, URZ ;  /* 0x0000017e062a7897 */ /* 0x000fe4000fffe03f */
[----:B------:R-:W-:Y:S02]  /*41b0*/  UIADD3.64 UR46, UR6, 0x180, URZ ;  /* 0x00000180062e7897 */ /* 0x000fe4000fffe03f */
[----:B------:R-:W-:Y:S01]  /*41c0*/  UIADD3.64 UR50, UR6, 0x182, URZ ;  /* 0x0000018206327897 */ /* 0x000fe2000fffe03f */
[----:B0-----:R-:W-:Y:S01]  /*41d0*/  IMAD.WIDE R160, R19, 0x2, R206 ;  /* 0x0000000213a07825 */ /* 0x001fe200078e02ce */
[----:B------:R-:W-:-:S03]  /*41e0*/  UIADD3.64 UR54, UR6, 0x184, URZ ;  /* 0x0000018406367897 */ /* 0x000fc6000fffe03f */
[----:B-1----:R-:W-:Y:S01]  /*41f0*/  IMAD.WIDE R20, R19, 0x2, R204 ;  /* 0x0000000213147825 */ /* 0x002fe200078e02cc */
[----:B------:R0:W-:Y:S04]  /*4200*/  STL.64 [R1+0x98], R160 ;  /* 0x000098a001007387 */ /* 0x0001e80000100a00 */
[----:B------:R1:W-:Y:S01]  /*4210*/  STL.64 [R1+0x90], R20 ;  /* 0x0000901401007387 */ /* 0x0003e20000100a00 */
[----:B0-----:R-:W-:-:S04]  /*4220*/  IMAD.WIDE R160, R22, 0x2, R206 ;  /* 0x0000000216a07825 */ /* 0x001fc800078e02ce */
[----:B-1----:R-:W-:Y:S01]  /*4230*/  IMAD.WIDE R20, R22, 0x2, R204 ;  /* 0x0000000216147825 */ /* 0x002fe200078e02cc */
[----:B------:R0:W-:Y:S04]  /*4240*/  STL.64 [R1+0x88], R160 ;  /* 0x000088a001007387 */ /* 0x0001e80000100a00 */
[----:B------:R1:W-:Y:S04]  /*4250*/  STL.64 [R1+0x80], R20 ;  /* 0x0000801401007387 */ /* 0x0003e80000100a00 */
[----:B------:R-:W-:Y:S01]  /*4260*/  STL.64 [R1+0x78], R208 ;  /* 0x000078d001007387 */ /* 0x000fe20000100a00 */
[----:B0-----:R-:W-:-:S04]  /*4270*/  IMAD.WIDE R160, R152, 0x2, R206 ;  /* 0x0000000298a07825 */ /* 0x001fc800078e02ce */
[----:B-1----:R-:W-:-:S04]  /*4280*/  IMAD.WIDE R20, R23, 0x2, R204 ;  /* 0x0000000217147825 */ /* 0x002fc800078e02cc */
[----:B------:R-:W-:Y:S01]  /*4290*/  IMAD.WIDE R22, R152, 0x2, R204 ;  /* 0x0000000298167825 */ /* 0x000fe200078e02cc */
[----:B------:R0:W-:Y:S04]  /*42a0*/  STL.64 [R1+0x70], R20 ;  /* 0x0000701401007387 */ /* 0x0001e80000100a00 */
[----:B------:R1:W-:Y:S04]  /*42b0*/  STL.64 [R1+0x68], R160 ;  /* 0x000068a001007387 */ /* 0x0003e80000100a00 */
[----:B------:R2:W-:Y:S01]  /*42c0*/  STL.64 [R1+0x60], R22 ;  /* 0x0000601601007387 */ /* 0x0005e20000100a00 */
[----:B0-----:R-:W-:-:S04]  /*42d0*/  IMAD.WIDE R20, R155, 0x2, R206 ;  /* 0x000000029b147825 */ /* 0x001fc800078e02ce */
[----:B-1----:R-:W-:Y:S01]  /*42e0*/  IMAD.WIDE R160, R155, 0x2, R204 ;  /* 0x000000029ba07825 */ /* 0x002fe200078e02cc */
[----:B------:R0:W-:Y:S03]  /*42f0*/  STL.64 [R1+0x58], R20 ;  /* 0x0000581401007387 */ /* 0x0001e60000100a00 */
[C---:B--2---:R-:W-:Y:S01]  /*4300*/  IMAD.WIDE R22, R156.reuse, 0x2, R206 ;  /* 0x000000029c167825 */ /* 0x044fe200078e02ce */
[----:B------:R1:W-:Y:S04]  /*4310*/  STL.64 [R1+0x50], R160 ;  /* 0x000050a001007387 */ /* 0x0003e80000100a00 */
[----:B------:R2:W-:Y:S01]  /*4320*/  STL.64 [R1+0x48], R22 ;  /* 0x0000481601007387 */ /* 0x0005e20000100a00 */
[----:B0-----:R-:W-:-:S04]  /*4330*/  IMAD.WIDE R20, R156, 0x2, R204 ;  /* 0x000000029c147825 */ /* 0x001fc800078e02cc */
[C---:B-1----:R-:W-:Y:S01]  /*4340*/  IMAD.WIDE R160, R158.reuse, 0x2, R206 ;  /* 0x000000029ea07825 */ /* 0x042fe200078e02ce */
[----:B------:R0:W-:Y:S03]  /*4350*/  STL.64 [R1+0x40], R20 ;  /* 0x0000401401007387 */ /* 0x0001e60000100a00 */
[----:B--2---:R-:W-:Y:S01]  /*4360*/  IMAD.WIDE R22, R158, 0x2, R204 ;  /* 0x000000029e167825 */ /* 0x004fe200078e02cc */
        /* <DEDUP_REMOVED lines=8> */
[----:B0-----:R-:W-:-:S05]  /*43f0*/  IMAD.WIDE R20, R163, 0x2, R204 ;  /* 0x00000002a3147825 */ /* 0x001fca00078e02cc */
[----:B------:R1:W-:Y:S02]  /*4400*/  STL.64 [R1+0x108], R20 ;  /* 0x0001081401007387 */ /* 0x0003e40000100a00 */
.L_x_1:
[----:B------:R-:W2:Y:S04]  /*4410*/  LDL.64 R210, [R1+0x110] ;  /* 0x0001100001d27983 */ /* 0x000ea80000100a00 */
[----:B------:R-:W3:Y:S04]  /*4420*/  LDL.64 R216, [R1+0x108] ;  /* 0x0001080001d87983 */ /* 0x000ee80000100a00 */
[----:B------:R-:W4:Y:S04]  /*4430*/  LDL.64 R232, [R1+0xd0] ;  /* 0x0000d00001e87983 */ /* 0x000f280000100a00 */
[----:B------:R-:W5:Y:S04]  /*4440*/  LDL.64 R244, [R1+0xf0] ;  /* 0x0000f00001f47983 */ /* 0x000f680000100a00 */
[----:B------:R-:W5:Y:S04]  /*4450*/  LDL.64 R212, [R1+0xe8] ;  /* 0x0000e80001d47983 */ /* 0x000f680000100a00 */
[----:B------:R-:W5:Y:S04]  /*4460*/  LDL.64 R228, [R1+0xc8] ;  /* 0x0000c80001e47983 */ /* 0x000f680000100a00 */
[----:B------:R-:W5:Y:S01]  /*4470*/  LDL.64 R214, [R1+0xf8] ;  /* 0x0000f80001d67983 */ /* 0x000f620000100a00 */
[----:B------:R-:W-:Y:S01]  /*4480*/  IMAD.WIDE R208, R3, 0x2, R204 ;  /* 0x0000000203d07825 */ /* 0x000fe200078e02cc */
[----:B-1----:R-:W-:-:S02]  /*4490*/  MOV R23, UR51 ;  /* 0x0000003300177c02 */ /* 0x002fc40008000f00 */
[----:B------:R-:W5:Y:S01]  /*44a0*/  LDL.64 R220, [R1+0xb8] ;  /* 0x0000b80001dc7983 */ /* 0x000f620000100a00 */
[----:B------:R-:W-:Y:S01]  /*44b0*/  IMAD.WIDE R152, R3, 0x2, R206 ;  /* 0x0000000203987825 */ /* 0x000fe200078e02ce */
[----:B------:R-:W-:Y:S02]  /*44c0*/  MOV R160, UR50 ;  /* 0x0000003200a07c02 */ /* 0x000fe40008000f00 */
[----:B------:R-:W5:Y:S01]  /*44d0*/  LDL.64 R240, [R1+0xe0] ;  /* 0x0000e00001f07983 */ /* 0x000f620000100a00 */
[----:B------:R-:W-:Y:S02]  /*44e0*/  MOV R161, UR49 ;  /* 0x0000003100a17c02 */ /* 0x000fe40008000f00 */
[----:B------:R-:W-:Y:S01]  /*44f0*/  MOV R162, UR48 ;  /* 0x0000003000a27c02 */ /* 0x000fe20008000f00 */
[----:B------:R4:W5:Y:S01]  /*4500*/  LDG.E.U16 R219, desc[UR60][R208.64] ;  /* 0x0000003cd0db7981 */ /* 0x000962000c1e1500 */
[----:B------:R-:W-:Y:S02]  /*4510*/  MOV R19, UR55 ;  /* 0x0000003700137c02 */ /* 0x000fe40008000f00 */
[----:B------:R-:W-:Y:S01]  /*4520*/  MOV R20, UR54 ;  /* 0x0000003600147c02 */ /* 0x000fe20008000f00 */
[----:B------:R-:W5:Y:S01]  /*4530*/  LDG.E.U16 R152, desc[UR60][R152.64] ;  /* 0x0000003c98987981 */ /* 0x000f62000c1e1500 */
[----:B------:R-:W-:-:S02]  /*4540*/  MOV R21, UR53 ;  /* 0x0000003500157c02 */ /* 0x000fc40008000f00 */
[----:B------:R-:W-:Y:S01]  /*4550*/  MOV R22, UR52 ;  /* 0x0000003400167c02 */ /* 0x000fe20008000f00 */
[----:B------:R-:W5:Y:S04]  /*4560*/  LDL.64 R224, [R1+0xc0] ;  /* 0x0000c00001e07983 */ /* 0x000f680000100a00 */
[----:B------:R-:W5:Y:S04]  /*4570*/  LDL.64 R250, [R1+0x78] ;  /* 0x0000780001fa7983 */ /* 0x000f680000100a00 */
[----:B------:R-:W5:Y:S01]  /*4580*/  LDL.64 R248, [R1+0x68] ;  /* 0x0000680001f87983 */ /* 0x000f620000100a00 */
[----:B--2---:R-:W-:-:S03]  /*4590*/  IMAD.WIDE R158, R3, 0x2, R210 ;  /* 0x00000002039e7825 */ /* 0x004fc600078e02d2 */
[----:B------:R-:W2:Y:S01]  /*45a0*/  LDL.64 R210, [R1+0xd8] ;  /* 0x0000d80001d27983 */ /* 0x000ea20000100a00 */
[----:B---3--:R-:W-:-:S03]  /*45b0*/  IMAD.WIDE R156, R3, 0x2, R216 ;  /* 0x00000002039c7825 */ /* 0x008fc600078e02d8 */
[----:B------:R-:W3:Y:S01]  /*45c0*/  LDG.E.U16 R218, desc[UR60][R158.64] ;  /* 0x0000003c9eda7981 */ /* 0x000ee2000c1e1500 */
[----:B----4-:R-:W-:-:S03]  /*45d0*/  IMAD.WIDE R208, R3, 0x2, R232 ;  /* 0x0000000203d07825 */ /* 0x010fc600078e02e8 */
[----:B------:R-:W4:Y:S04]  /*45e0*/  LDL.64 R216, [R1+0xa8] ;  /* 0x0000a80001d87983 */ /* 0x000f280000100a00 */
[----:B------:R0:W3:Y:S04]  /*45f0*/  LDG.E.U16 R153, desc[UR60][R208.64] ;  /* 0x0000003cd0997981 */ /* 0x0000e8000c1e1500 */
[----:B------:R1:W3:Y:S01]  /*4600*/  LDG.E.U16 R159, desc[UR60][R156.64] ;  /* 0x0000003c9c9f7981 */ /* 0x0002e2000c1e1500 */
[----:B-----5:R-:W-:-:S03]  /*4610*/  IMAD.WIDE R212, R3, 0x2, R212 ;  /* 0x0000000203d47825 */ /* 0x020fc600078e02d4 */
[----:B------:R-:W5:Y:S01]  /*4620*/  LDL.64 R232, [R1+0x80] ;  /* 0x0000800001e87983 */ /* 0x000f620000100a00 */
[----:B0-----:R-:W-:-:S04]  /*4630*/  IMAD.WIDE R208, R3, 0x2, R228 ;  /* 0x0000000203d07825 */ /* 0x001fc800078e02e4 */
[C---:B-1----:R-:W-:Y:S02]  /*4640*/  IMAD.WIDE R156, R3.reuse, 0x2, R244 ;  /* 0x00000002039c7825 */ /* 0x042fe400078e02f4 */
[----:B------:R-:W3:Y:S02]  /*4650*/  LDL.64 R244, [R1+0x70] ;  /* 0x0000700001f47983 */ /* 0x000ee40000100a00 */
[C---:B------:R-:W-:Y:S02]  /*4660*/  IMAD.WIDE R154, R3.reuse, 0x2, R214 ;  /* 0x00000002039a7825 */ /* 0x040fe400078e02d6 */
[----:B------:R-:W3:Y:S04]  /*4670*/  LDG.E.U16 R157, desc[UR60][R156.64] ;  /* 0x0000003c9c9d7981 */ /* 0x000ee8000c1e1500 */
[----:B------:R-:W4:Y:S04]  /*4680*/  LDL.64 R214, [R1+0xb0] ;  /* 0x0000b00001d67983 */ /* 0x000f280000100a00 */
[----:B------:R-:W3:Y:S04]  /*4690*/  LDG.E.U16 R158, desc[UR60][R154.64] ;  /* 0x0000003c9a9e7981 */ /* 0x000ee8000c1e1500 */
[----:B------:R0:W3:Y:S02]  /*46a0*/  LDG.E.U16 R156, desc[UR60][R212.64] ;  /* 0x0000003cd49c7981 */ /* 0x0000e4000c1e1500 */
[----:B0-----:R-:W-:-:S02]  /*46b0*/  IMAD.WIDE R212, R3, 0x2, R220 ;  /* 0x0000000203d47825 */ /* 0x001fc400078e02dc */
[----:B------:R-:W3:Y:S02]  /*46c0*/  LDG.E.U16 R220, desc[UR60][R208.64] ;  /* 0x0000003cd0dc7981 */ /* 0x000ee4000c1e1500 */
[C---:B------:R-:W-:Y:S02]  /*46d0*/  IMAD.WIDE R154, R3.reuse, 0x2, R240 ;  /* 0x00000002039a7825 */ /* 0x040fe400078e02f0 */
[----:B------:R-:W5:Y:S04]  /*46e0*/  LDL.64 R240, [R1+0x88] ;  /* 0x0000880001f07983 */ /* 0x000f680000100a00 */
[----:B------:R-:W3:Y:S04]  /*46f0*/  LDG.E.U16 R155, desc[UR60][R154.64] ;  /* 0x0000003c9a9b7981 */ /* 0x000ee8000c1e1500 */
[----:B------:R-:W3:Y:S01]  /*4700*/  LDL.64 R208, [R1+0xa0] ;  /* 0x0000a00001d07983 */ /* 0x000ee20000100a00 */
[----:B--2---:R-:W-:-:S05]  /*4710*/  IMAD.WIDE R210, R3, 0x2, R210 ;  /* 0x0000000203d27825 */ /* 0x004fca00078e02d2 */
[----:B------:R0:W2:Y:S02]  /*4720*/  LDG.E.U16 R154, desc[UR60][R210.64] ;  /* 0x0000003cd29a7981 */ /* 0x0000a4000c1e1500 */
[C---:B0-----:R-:W-:Y:S02]  /*4730*/  IMAD.WIDE R210, R3.reuse, 0x2, R224 ;  /* 0x0000000203d27825 */ /* 0x041fe400078e02e0 */
[----:B------:R-:W2:Y:S04]  /*4740*/  LDG.E.U16 R224, desc[UR60][R212.64] ;  /* 0x0000003cd4e07981 */ /* 0x000ea8000c1e1500 */
[----:B------:R-:W2:Y:S04]  /*4750*/  LDG.E.U16 R221, desc[UR60][R210.64] ;  /* 0x0000003cd2dd7981 */ /* 0x000ea8000c1e1500 */
[----:B------:R-:W2:Y:S04]  /*4760*/  LDL.64 R212, [R1+0x90] ;  /* 0x0000900001d47983 */ /* 0x000ea80000100a00 */
[----:B------:R-:W2:Y:S01]  /*4770*/  LDL.64 R210, [R1+0x98] ;  /* 0x0000980001d27983 */ /* 0x000ea20000100a00 */
[----:B----4-:R-:W-:-:S05]  /*4780*/  IMAD.WIDE R214, R3, 0x2, R214 ;  /* 0x0000000203d67825 */ /* 0x010fca00078e02d6 */
[----:B------:R5:W4:Y:S02]  /*4790*/  LDG.E.U16 R225, desc[UR60][R214.64] ;  /* 0x0000003cd6e17981 */ /* 0x000b24000c1e1500 */
[C---:B-----5:R-:W-:Y:S02]  /*47a0*/  IMAD.WIDE R214, R3.reuse, 0x2, R240 ;  /* 0x0000000203d67825 */ /* 0x060fe400078e02f0 */
[----:B------:R-:W5:Y:S04]  /*47b0*/  LDL.64 R240, [R1+0x48] ;  /* 0x0000480001f07983 */ /* 0x000f680000100a00 */
[----:B------:R-:W4:Y:S01]  /*47c0*/  LDG.E.U16 R214, desc[UR60][R214.64] ;  /* 0x0000003cd6d67981 */ /* 0x000f22000c1e1500 */
[----:B---3--:R-:W-:-:S05]  /*47d0*/  IMAD.WIDE R208, R3, 0x2, R208 ;  /* 0x0000000203d07825 */ /* 0x008fca00078e02d0 */
[----:B------:R0:W3:Y:S02]  /*47e0*/  LDG.E.U16 R229, desc[UR60][R208.64] ;  /* 0x0000003cd0e57981 */ /* 0x0000e4000c1e1500 */
[C---:B0-----:R-:W-:Y:S02]  /*47f0*/  IMAD.WIDE R208, R3.reuse, 0x2, R250 ;  /* 0x0000000203d07825 */ /* 0x041fe400078e02fa */
[----:B------:R-:W4:Y:S04]  /*4800*/  LDL.64 R250, [R1+0x20] ;  /* 0x0000200001fa7983 */ /* 0x000f280000100a00 */
[----:B------:R-:W3:Y:S04]  /*4810*/  LDG.E.U16 R215, desc[UR60][R208.64] ;  /* 0x0000003cd0d77981 */ /* 0x000ee8000c1e1500 */
[----:B------:R-:W5:Y:S01]  /*4820*/  LDL.64 R208, [R1+0x60] ;  /* 0x0000600001d07983 */ /* 0x000f620000100a00 */
[----:B------:R-:W-:-:S05]  /*4830*/  IMAD.WIDE R216, R3, 0x2, R216 ;  /* 0x0000000203d87825 */ /* 0x000fca00078e02d8 */
[----:B------:R0:W3:Y:S02]  /*4840*/  LDG.E.U16 R228, desc[UR60][R216.64] ;  /* 0x0000003cd8e47981 */ /* 0x0000e4000c1e1500 */
[----:B0-----:R-:W-:-:S06]  /*4850*/  IMAD.WIDE R216, R3, 0x2, R232 ;  /* 0x0000000203d87825 */ /* 0x001fcc00078e02e8 */
[----:B------:R-:W3:Y:S01]  /*4860*/  LDG.E.U16 R216, desc[UR60][R216.64] ;  /* 0x0000003cd8d87981 */ /* 0x000ee2000c1e1500 */
[----:B--2---:R-:W-:-:S04]  /*4870*/  IMAD.WIDE R212, R3, 0x2, R212 ;  /* 0x0000000203d47825 */ /* 0x004fc800078e02d4 */
[C---:B------:R-:W-:Y:S01]  /*4880*/  IMAD.WIDE R210, R3.reuse, 0x2, R210 ;  /* 0x0000000203d27825 */ /* 0x040fe200078e02d2 */
[----:B------:R0:W2:Y:S04]  /*4890*/  LDG.E.U16 R233, desc[UR60][R212.64] ;  /* 0x0000003cd4e97981 */ /* 0x0000a8000c1e1500 */
[----:B------:R1:W3:Y:S01]  /*48a0*/  LDG.E.U16 R232, desc[UR60][R210.64] ;  /* 0x0000003cd2e87981 */ /* 0x0002e2000c1e1500 */
[----:B0-----:R-:W-:-:S03]  /*48b0*/  IMAD.WIDE R212, R3, 0x2, R248 ;  /* 0x0000000203d47825 */ /* 0x001fc600078e02f8 */
[----:B------:R-:W4:Y:S01]  /*48c0*/  LDL.64 R248, [R1+0x28] ;  /* 0x0000280001f87983 */ /* 0x000f220000100a00 */
[----:B-1----:R-:W-:-:S03]  /*48d0*/  IMAD.WIDE R210, R3, 0x2, R244 ;  /* 0x0000000203d27825 */ /* 0x002fc600078e02f4 */
[----:B------:R-:W2:Y:S04]  /*48e0*/  LDG.E.U16 R212, desc[UR60][R212.64] ;  /* 0x0000003cd4d47981 */ /* 0x000ea8000c1e1500 */
[----:B------:R0:W2:Y:S04]  /*48f0*/  LDG.E.U16 R217, desc[UR60][R210.64] ;  /* 0x0000003cd2d97981 */ /* 0x0000a8000c1e1500 */
[----:B------:R-:W3:Y:S04]  /*4900*/  LDL.64 R244, [R1+0x38] ;  /* 0x0000380001f47983 */ /* 0x000ee80000100a00 */
[----:B------:R-:W0:Y:S01]  /*4910*/  LDL.64 R210, [R1+0x58] ;  /* 0x0000580001d27983 */ /* 0x000e220000100a00 */
[----:B-----5:R-:W-:-:S05]  /*4920*/  IMAD.WIDE R208, R3, 0x2, R208 ;  /* 0x0000000203d07825 */ /* 0x020fca00078e02d0 */
[----:B------:R1:W5:Y:S04]  /*4930*/  LDG.E.U16 R213, desc[UR60][R208.64] ;  /* 0x0000003cd0d57981 */ /* 0x000368000c1e1500 */
[----:B------:R-:W1:Y:S01]  /*4940*/  LDL.64 R208, [R1+0x50] ;  /* 0x0000500001d07983 */ /* 0x000e620000100a00 */
[----:B0-----:R-:W-:-:S06]  /*4950*/  IMAD.WIDE R210, R3, 0x2, R210 ;  /* 0x0000000203d27825 */ /* 0x001fcc00078e02d2 */
[----:B------:R-:W5:Y:S01]  /*4960*/  LDG.E.U16 R210, desc[UR60][R210.64] ;  /* 0x0000003cd2d27981 */ /* 0x000f62000c1e1500 */
[----:B-1----:R-:W-:-:S05]  /*4970*/  IMAD.WIDE R208, R3, 0x2, R208 ;  /* 0x0000000203d07825 */ /* 0x002fca00078e02d0 */
[----:B------:R0:W5:Y:S02]  /*4980*/  LDG.E.U16 R211, desc[UR60][R208.64] ;  /* 0x0000003cd0d37981 */ /* 0x000164000c1e1500 */
[----:B0-----:R-:W-:-:S05]  /*4990*/  IMAD.WIDE R208, R3, 0x2, R240 ;  /* 0x0000000203d07825 */ /* 0x001fca00078e02f0 */
[----:B------:R0:W5:Y:S04]  /*49a0*/  LDG.E.U16 R240, desc[UR60][R208.64] ;  /* 0x0000003cd0f07981 */ /* 0x000168000c1e1500 */
[----:B------:R-:W0:Y:S02]  /*49b0*/  LDL.64 R208, [R1+0x40] ;  /* 0x0000400001d07983 */ /* 0x000e240000100a00 */
[----:B0-----:R-:W-:-:S05]  /*49c0*/  IMAD.WIDE R208, R3, 0x2, R208 ;  /* 0x0000000203d07825 */ /* 0x001fca00078e02d0 */
[----:B------:R3:W5:Y:S02]  /*49d0*/  LDG.E.U16 R241, desc[UR60][R208.64] ;  /* 0x0000003cd0f17981 */ /* 0x000764000c1e1500 */
[----:B---3--:R-:W-:-:S05]  /*49e0*/  IMAD.WIDE R208, R3, 0x2, R244 ;  /* 0x0000000203d07825 */ /* 0x008fca00078e02f4 */
[----:B------:R0:W3:Y:S04]  /*49f0*/  LDG.E.U16 R244, desc[UR60][R208.64] ;  /* 0x0000003cd0f47981 */ /* 0x0000e8000c1e1500 */
[----:B------:R-:W0:Y:S02]  /*4a00*/  LDL.64 R208, [R1+0x30] ;  /* 0x0000300001d07983 */ /* 0x000e240000100a00 */
[----:B0-----:R-:W-:-:S05]  /*4a10*/  IMAD.WIDE R208, R3, 0x2, R208 ;  /* 0x0000000203d07825 */ /* 0x001fca00078e02d0 */
[----:B------:R4:W3:Y:S02]  /*4a20*/  LDG.E.U16 R245, desc[UR60][R208.64] ;  /* 0x0000003cd0f57981 */ /* 0x0008e4000c1e1500 */
[----:B----4-:R-:W-:-:S05]  /*4a30*/  IMAD.WIDE R208, R3, 0x2, R248 ;  /* 0x0000000203d07825 */ /* 0x010fca00078e02f8 */
[----:B------:R0:W4:Y:S02]  /*4a40*/  LDG.E.U16 R248, desc[UR60][R208.64] ;  /* 0x0000003cd0f87981 */ /* 0x000124000c1e1500 */
[----:B0-----:R-:W-:-:S06]  /*4a50*/  IMAD.WIDE R208, R3, 0x2, R250 ;  /* 0x0000000203d07825 */ /* 0x001fcc00078e02fa */
[----:B------:R-:W4:Y:S01]  /*4a60*/  LDG.E.U16 R208, desc[UR60][R208.64] ;  /* 0x0000003cd0d07981 */ /* 0x000f22000c1e1500 */
[----:B------:R-:W-:Y:S06]  /*4a70*/  BAR.SYNC.DEFER_BLOCKING 0x0 ;  /* 0x0000000000007b1d */ /* 0x000fec0000010000 */
[----:B------:R-:W0:Y:S01]  /*4a80*/  S2R R250, SR_CgaCtaId ;  /* 0x0000000000fa7919 */ /* 0x000e220000008800 */
        /* <DEDUP_REMOVED lines=15> */
[----:B-----5:R1:W-:Y:S04]  /*4b80*/  STS.U16 [R10+0x9580], R213 ;  /* 0x009580d50a007388 */ /* 0x0203e80000000400 */
        /* <DEDUP_REMOVED lines=10> */
[----:B---3--:R-:W-:Y:S01]  /*4c30*/  STS.U16 [R7+0x8700], R244 ;  /* 0x008700f407007388 */ /* 0x008fe20000000400 */
[----:B------:R-:W-:-:S02]  /*4c40*/  MOV R249, 0x400 ;  /* 0x0000040000f97802 */ /* 0x000fc40000000f00 */
[----:B------:R-:W-:Y:S01]  /*4c50*/  R2UR UR58, R252 ;  /* 0x00000000fc3a72ca */ /* 0x000fe200000e0000 */
[----:B------:R-:W-:Y:S01]  /*4c60*/  UMOV UR57, 0x40000040 ;  /* 0x4000004000397882 */ /* 0x000fe20000000000 */
[----:B0-----:R-:W-:Y:S01]  /*4c70*/  LEA R249, R250, R249, 0x18 ;  /* 0x000000f9faf97211 */ /* 0x001fe200078ec0ff */
[----:B------:R-:W-:Y:S01]  /*4c80*/  UMOV UR59, 0x40000040 ;  /* 0x40000040003b7882 */ /* 0x000fe20000000000 */
[----:B------:R-:W-:Y:S01]  /*4c90*/  UIADD3.64 UR48, UR4, 0x80, URZ ;  /* 0x0000008004307897 */ /* 0x000fe2000fffe03f */
[----:B-1----:R-:W3:Y:S01]  /*4ca0*/  LDL.64 R212, [R1] ;  /* 0x0000000001d47983 */ /* 0x002ee20000100a00 */
[----:B------:R-:W-:Y:S01]  /*4cb0*/  SHF.R.U32.HI R249, RZ, 0x4, R249 ;  /* 0x00000004fff97819 */ /* 0x000fe200000116f9 */
[----:B------:R-:W-:Y:S02]  /*4cc0*/  UIADD3.64 UR50, UR6, 0x2, URZ ;  /* 0x0000000206327897 */ /* 0x000fe4000fffe03f */
[----:B------:R-:W-:Y:S01]  /*4cd0*/  UIADD3.64 UR52, UR4, 0x100, URZ ;  /* 0x0000010004347897 */ /* 0x000fe2000fffe03f */
[----:B------:R-:W-:Y:S01]  /*4ce0*/  SGXT.U32 R249, R249, 0xe ;  /* 0x0000000ef9f9781a */ /* 0x000fe20000000000 */
[----:B------:R-:W-:Y:S01]  /*4cf0*/  UIADD3.64 UR54, UR6, 0x4, URZ ;  /* 0x0000000406367897 */ /* 0x000fe2000fffe03f */
[----:B------:R-:W5:Y:S02]  /*4d00*/  LDL.64 R214, [R1+0x10] ;  /* 0x0000100001d67983 */ /* 0x000f640000100a00 */
[----:B------:R-:W-:-:S02]  /*4d10*/  R2UR UR56, R249 ;  /* 0x00000000f93872ca */ /* 0x000fc400000e0000 */
[----:B--2---:R-:W2:Y:S04]  /*4d20*/  LDL.64 R210, [R1+0x8] ;  /* 0x0000080001d27983 */ /* 0x004ea80000100a00 */
[----:B------:R-:W-:Y:S04]  /*4d30*/  STS.U16 [R7+0x9700], R245 ;  /* 0x009700f507007388 */ /* 0x000fe80000000400 */
[----:B------:R-:W-:Y:S04]  /*4d40*/  STS.U16 [R6+0x8380], R228 ;  /* 0x008380e406007388 */ /* 0x000fe80000000400 */
[----:B------:R-:W-:Y:S04]  /*4d50*/  STS.U16 [R6+0x9380], R229 ;  /* 0x009380e506007388 */ /* 0x000fe80000000400 */
[----:B----4-:R-:W-:Y:S04]  /*4d60*/  STS.U16 [R6+0x8780], R248 ;  /* 0x008780f806007388 */ /* 0x010fe80000000400 */
[----:B------:R0:W-:Y:S01]  /*4d70*/  STS.U16 [R6+0x9780], R208 ;  /* 0x009780d006007388 */ /* 0x0001e20000000400 */
[----:B------:R1:W-:Y:S06]  /*4d80*/  MEMBAR.ALL.CTA ;  /* 0x0000000000007992 */ /* 0x0003ec0000008000 */
[----:B-1----:R-:W1:Y:S04]  /*4d90*/  FENCE.VIEW.ASYNC.S ;  /* 0x00000000000073c6 */ /* 0x002e680000000000 */
[----:B0-----:R-:W4:Y:S01]  /*4da0*/  LDL.64 R208, [R1+0x18] ;  /* 0x0000180001d07983 */ /* 0x001f220000100a00 */
[----:B-1----:R-:W-:Y:S06]  /*4db0*/  BAR.SYNC.DEFER_BLOCKING 0x0 ;  /* 0x0000000000007b1d */ /* 0x002fec0000010000 */
[----:B------:R-:W-:-:S06]  /*4dc0*/  WARPGROUP.ARRIVE ;  /* 0x00000000000079c5 */ /* 0x000fcc0000000000 */
[----:B------:R-:W-:Y:S04]  /*4dd0*/  HGMMA.64x16x16.F32.BF16 R152, gdesc[UR56].tnspA, RZ, !UPT ;  /* 0x20200000389879f0 */ /* 0x000fe8000c7018ff */
[----:B------:R-:W-:Y:S04]  /*4de0*/  HGMMA.64x16x16.F32.BF16 R152, gdesc[UR4].tnspA, R152 ;  /* 0x20200000049879f0 */ /* 0x000fe80008701898 */
        /* <DEDUP_REMOVED lines=8> */
[----:B------:R-:W-:Y:S01]  /*4e70*/  HGMMA.64x16x16.F32.BF16 R152, gdesc[UR32].tnspA, R152 ;  /* 0x20200000209879f0 */ /* 0x000fe20008701898 */
[----:B----4-:R-:W-:-:S06]  /*4e80*/  IMAD.WIDE R208, R14, 0x2, R208 ;  /* 0x000000020ed07825 */ /* 0x010fcc00078e02d0 */
[----:B------:R-:W4:Y:S01]  /*4e90*/  LDG.E.U16 R208, desc[UR60][R208.64] ;  /* 0x0000003cd0d07981 */ /* 0x000f22000c1e1500 */
[----:B------:R-:W-:Y:S02]  /*4ea0*/  R2UR UR51, R23 ;  /* 0x00000000173372ca */ /* 0x000fe400000e0000 */
[----:B------:R-:W-:Y:S01]  /*4eb0*/  R2UR UR52, R22 ;  /* 0x00000000163472ca */ /* 0x000fe200000e0000 */
[C---:B---3--:R-:W-:Y:S01]  /*4ec0*/  IMAD.WIDE R22, R14.reuse, 0x2, R212 ;  /* 0x000000020e167825 */ /* 0x048fe200078e02d4 */
[----:B------:R-:W-:Y:S03]  /*4ed0*/  HGMMA.64x16x16.F32.BF16 R152, gdesc[UR36].tnspA, R152 ;  /* 0x20200000249879f0 */ /* 0x000fe60008701898 */
[----:B------:R-:W-:Y:S01]  /*4ee0*/  IMAD.WIDE R212, R14, 0x2, R226 ;  /* 0x000000020ed47825 */ /* 0x000fe200078e02e2 */
[----:B------:R-:W-:Y:S01]  /*4ef0*/  R2UR UR50, R160 ;  /* 0x00000000a03272ca */ /* 0x000fe200000e0000 */
[----:B------:R-:W3:Y:S01]  /*4f00*/  LDG.E.U16 R22, desc[UR60][R22.64] ;  /* 0x0000003c16167981 */ /* 0x000ee2000c1e1500 */
[----:B------:R-:W-:Y:S01]  /*4f10*/  R2UR UR49, R161 ;  /* 0x00000000a13172ca */ /* 0x000fe200000e0000 */
[----:B------:R-:W-:Y:S01]  /*4f20*/  IMAD.WIDE R160, R14, 0x2, R242 ;  /* 0x000000020ea07825 */ /* 0x000fe200078e02f2 */
[----:B------:R-:W-:Y:S01]  /*4f30*/  R2UR UR54, R20 ;  /* 0x00000000143672ca */ /* 0x000fe200000e0000 */
[----:B------:R0:W3:Y:S01]  /*4f40*/  LDG.E.U16 R209, desc[UR60][R212.64] ;  /* 0x0000003cd4d17981 */ /* 0x0000e2000c1e1500 */
[----:B------:R-:W-:Y:S01]  /*4f50*/  R2UR UR53, R21 ;  /* 0x00000000153572ca */ /* 0x000fe200000e0000 */
[----:B------:R-:W-:-:S02]  /*4f60*/  IMAD.WIDE R20, R14, 0x2, R246 ;  /* 0x000000020e147825 */ /* 0x000fc400078e02f6 */
[----:B------:R-:W3:Y:S02]  /*4f70*/  LDG.E.U16 R160, desc[UR60][R160.64] ;  /* 0x0000003ca0a07981 */ /* 0x000ee4000c1e1500 */
[C---:B-----5:R-:W-:Y:S02]  /*4f80*/  IMAD.WIDE R218, R14.reuse, 0x2, R214 ;  /* 0x000000020eda7825 */ /* 0x060fe400078e02d6 */
[----:B------:R-:W5:Y:S02]  /*4f90*/  LDG.E.U16 R21, desc[UR60][R20.64] ;  /* 0x0000003c14157981 */ /* 0x000f64000c1e1500 */
[----:B------:R-:W-:-:S04]  /*4fa0*/  IMAD.WIDE R214, R14, 0x2, R230 ;  /* 0x000000020ed67825 */ /* 0x000fc800078e02e6 */
[C---:B------:R-:W-:Y:S01]  /*4fb0*/  IMAD.WIDE R216, R14.reuse, 0x2, R234 ;  /* 0x000000020ed87825 */ /* 0x040fe200078e02ea */
[----:B------:R1:W3:Y:S03]  /*4fc0*/  LDG.E.U16 R161, desc[UR60][R214.64] ;  /* 0x0000003cd6a17981 */ /* 0x0002e6000c1e1500 */
[----:B0-----:R-:W-:Y:S01]  /*4fd0*/  IMAD.WIDE R212, R14, 0x2, R202 ;  /* 0x000000020ed47825 */ /* 0x001fe200078e02ca */
[----:B------:R-:W-:Y:S01]  /*4fe0*/  R2UR UR48, R162 ;  /* 0x00000000a23072ca */ /* 0x000fe200000e0000 */
[----:B------:R-:W3:Y:S04]  /*4ff0*/  LDG.E.U16 R218, desc[UR60][R218.64] ;  /* 0x0000003cdada7981 */ /* 0x000ee8000c1e1500 */
[----:B------:R0:W3:Y:S01]  /*5000*/  LDG.E.U16 R20, desc[UR60][R212.64] ;  /* 0x0000003cd4147981 */ /* 0x0000e2000c1e1500 */
[----:B-1----:R-:W-:Y:S01]  /*5010*/  IMAD.WIDE R214, R14, 0x2, R222 ;  /* 0x000000020ed67825 */ /* 0x002fe200078e02de */
[----:B------:R-:W-:-:S02]  /*5020*/  R2UR UR55, R19 ;  /* 0x00000000133772ca */ /* 0x000fc400000e0000 */
[----:B------:R-:W3:Y:S01]  /*5030*/  LDG.E.U16 R162, desc[UR60][R216.64] ;  /* 0x0000003cd8a27981 */ /* 0x000ee2000c1e1500 */
[----:B--2---:R-:W-:-:S03]  /*5040*/  IMAD.WIDE R210, R14, 0x2, R210 ;  /* 0x000000020ed27825 */ /* 0x004fc600078e02d2 */
[----:B------:R1:W2:Y:S01]  /*5050*/  LDG.E.U16 R19, desc[UR60][R214.64] ;  /* 0x0000003cd6137981 */ /* 0x0002a2000c1e1500 */
[----:B0-----:R-:W-:-:S03]  /*5060*/  IMAD.WIDE R212, R14, 0x2, R200 ;  /* 0x000000020ed47825 */ /* 0x001fc600078e02c8 */
[----:B------:R-:W2:Y:S01]  /*5070*/  LDG.E.U16 R210, desc[UR60][R210.64] ;  /* 0x0000003cd2d27981 */ /* 0x000ea2000c1e1500 */
[----:B------:R-:W-:-:S03]  /*5080*/  IMAD.WIDE R224, R14, 0x2, R238 ;  /* 0x000000020ee07825 */ /* 0x000fc600078e02ee */
[----:B------:R0:W2:Y:S01]  /*5090*/  LDG.E.U16 R219, desc[UR60][R212.64] ;  /* 0x0000003cd4db7981 */ /* 0x0000a2000c1e1500 */
[----:B------:R-:W-:Y:S01]  /*50a0*/  HGMMA.64x16x16.F32.BF16 R152, gdesc[UR40].tnspA, R152 ;  /* 0x20200000289879f0 */ /* 0x000fe20008701898 */
[C---:B------:R-:W-:Y:S02]  /*50b0*/  IMAD.WIDE R220, R14.reuse, 0x2, R236 ;  /* 0x000000020edc7825 */ /* 0x040fe400078e02ec */
[----:B------:R-:W3:Y:S02]  /*50c0*/  LDG.E.U16 R23, desc[UR60][R224.64] ;  /* 0x0000003ce0177981 */ /* 0x000ee4000c1e1500 */
[C---:B-1----:R-:W-:Y:S02]  /*50d0*/  IMAD.WIDE R214, R14.reuse, 0x2, R198 ;  /* 0x000000020ed67825 */ /* 0x042fe400078e02c6 */
[----:B------:R-:W2:Y:S02]  /*50e0*/  LDG.E.U16 R211, desc[UR60][R220.64] ;  /* 0x0000003cdcd37981 */ /* 0x000ea4000c1e1500 */
[----:B------:R-:W-:-:S04]  /*50f0*/  IMAD.WIDE R216, R14, 0x2, R196 ;  /* 0x000000020ed87825 */ /* 0x000fc800078e02c4 */
[C---:B0-----:R-:W-:Y:S01]  /*5100*/  IMAD.WIDE R212, R14.reuse, 0x2, R194 ;  /* 0x000000020ed47825 */ /* 0x041fe200078e02c2 */
[----:B------:R0:W2:Y:S04]  /*5110*/  LDG.E.U16 R220, desc[UR60][R214.64] ;  /* 0x0000003cd6dc7981 */ /* 0x0000a8000c1e1500 */
[----:B------:R1:W2:Y:S04]  /*5120*/  LDG.E.U16 R221, desc[UR60][R216.64] ;  /* 0x0000003cd8dd7981 */ /* 0x0002a8000c1e1500 */
[----:B------:R1:W2:Y:S01]  /*5130*/  LDG.E.U16 R224, desc[UR60][R212.64] ;  /* 0x0000003cd4e07981 */ /* 0x0002a2000c1e1500 */
[----:B0-----:R-:W-:-:S04]  /*5140*/  IMAD.WIDE R214, R14, 0x2, R192 ;  /* 0x000000020ed67825 */ /* 0x001fc800078e02c0 */
[C---:B-1----:R-:W-:Y:S01]  /*5150*/  IMAD.WIDE R216, R14.reuse, 0x2, R190 ;  /* 0x000000020ed87825 */ /* 0x042fe200078e02be */
[----:B------:R0:W2:Y:S03]  /*5160*/  LDG.E.U16 R225, desc[UR60][R214.64] ;  /* 0x0000003cd6e17981 */ /* 0x0000a6000c1e1500 */
[C---:B------:R-:W-:Y:S01]  /*5170*/  IMAD.WIDE R212, R14.reuse, 0x2, R188 ;  /* 0x000000020ed47825 */ /* 0x040fe200078e02bc */
[----:B------:R1:W2:Y:S04]  /*5180*/  LDG.E.U16 R228, desc[UR60][R216.64] ;  /* 0x0000003cd8e47981 */ /* 0x0002a8000c1e1500 */
[----:B------:R1:W2:Y:S01]  /*5190*/  LDG.E.U16 R229, desc[UR60][R212.64] ;  /* 0x0000003cd4e57981 */ /* 0x0002a2000c1e1500 */
[----:B0-----:R-:W-:-:S04]  /*51a0*/  IMAD.WIDE R214, R14, 0x2, R186 ;  /* 0x000000020ed67825 */ /* 0x001fc800078e02ba */
[C---:B-1----:R-:W-:Y:S01]  /*51b0*/  IMAD.WIDE R216, R14.reuse, 0x2, R184 ;  /* 0x000000020ed87825 */ /* 0x042fe200078e02b8 */
[----:B------:R0:W2:Y:S03]  /*51c0*/  LDG.E.U16 R232, desc[UR60][R214.64] ;  /* 0x0000003cd6e87981 */ /* 0x0000a6000c1e1500 */
[C---:B------:R-:W-:Y:S01]  /*51d0*/  IMAD.WIDE R212, R14.reuse, 0x2, R182 ;  /* 0x000000020ed47825 */ /* 0x040fe200078e02b6 */
[----:B------:R1:W2:Y:S01]  /*51e0*/  LDG.E.U16 R233, desc[UR60][R216.64] ;  /* 0x0000003cd8e97981 */ /* 0x0002a2000c1e1500 */
[----:B------:R-:W-:Y:S03]  /*51f0*/  HGMMA.64x16x16.F32.BF16 R152, gdesc[UR44].tnspA, R152 ;  /* 0x202000002c9879f0 */ /* 0x000fe60008701898 */
        /* <DEDUP_REMOVED lines=14> */
[C---:B-1----:R-:W-:Y:S02]  /*52e0*/  IMAD.WIDE R216, R14.reuse, 0x2, R166 ;  /* 0x000000020ed87825 */ /* 0x042fe400078e02a6 */
[----:B------:R-:W2:Y:S02]  /*52f0*/  LDG.E.U16 R214, desc[UR60][R214.64] ;  /* 0x0000003cd6d67981 */ /* 0x000ea4000c1e1500 */
[----:B------:R-:W-:Y:S02]  /*5300*/  IMAD.WIDE R212, R14, 0x2, R164 ;  /* 0x000000020ed47825 */ /* 0x000fe400078e02a4 */
[----:B------:R0:W2:Y:S04]  /*5310*/  LDG.E.U16 R216, desc[UR60][R216.64] ;  /* 0x0000003cd8d87981 */ /* 0x0000a8000c1e1500 */
[----:B------:R1:W2:Y:S01]  /*5320*/  LDG.E.U16 R212, desc[UR60][R212.64] ;  /* 0x0000003cd4d47981 */ /* 0x0002a2000c1e1500 */
[----:B------:R-:W-:Y:S01]  /*5330*/  HGMMA.64x16x16.F32.BF16 R152, gdesc[UR48].tnspA, R152 ;  /* 0x20200000309879f0 */ /* 0x000fe20008701898 */
[----:B------:R-:W1:Y:S01]  /*5340*/  S2R R251, SR_TID.X ;  /* 0x0000000000fb7919 */ /* 0x000e620000002100 */
[----:B0-----:R-:W0:Y:S02]  /*5350*/  LDC R217, c[0x0][0x238] ;  /* 0x00008e00ffd97b82 */ /* 0x001e240000000800 */
[----:B------:R-:W-:Y:S01]  /*5360*/  HGMMA.64x16x16.F32.BF16 R152, gdesc[UR52].tnspA, R152, gsb0 ;  /* 0x20200000349879f0 */ /* 0x000fe20008001898 */
[----:B-1----:R-:W-:-:S05]  /*5370*/  IMAD.SHL.U32 R251, R251, 0x2, RZ ;  /* 0x00000002fbfb7824 */ /* 0x002fca00078e00ff */
[----:B------:R-:W-:-:S04]  /*5380*/  LOP3.LUT R251, R251, 0x6, RZ, 0xc0, !PT ;  /* 0x00000006fbfb7812 */ /* 0x000fc800078ec0ff */
[----:B------:R-:W-:Y:S02]  /*5390*/  IADD3 R215, P6, R251, R15, RZ ;  /* 0x0000000ffbd77210 */ /* 0x000fe40007fde0ff */
[----:B------:R-:W-:Y:S02]  /*53a0*/  LOP3.LUT R251, R2, 0x8, RZ, 0xfc, !PT ;  /* 0x0000000802fb7812 */ /* 0x000fe400078efcff */
[C---:B------:R-:W-:Y:S02]  /*53b0*/  IADD3 R213, P5, R215.reuse, 0x8, RZ ;  /* 0x00000008d7d57810 */ /* 0x040fe40007fbe0ff */
[----:B------:R-:W-:Y:S02]  /*53c0*/  ISETP.GT.U32.AND P4, PT, R215, R251, PT ;  /* 0x000000fbd700720c */ /* 0x000fe40003f84070 */
[-C--:B------:R-:W-:Y:S01]  /*53d0*/  ISETP.GT.U32.AND P1, PT, R213, R2.reuse, PT ;  /* 0x00000002d500720c */ /* 0x080fe20003f24070 */
[----:B------:R-:W-:Y:S01]  /*53e0*/  IMAD.X R213, RZ, RZ, R4, P6 ;  /* 0x000000ffffd57224 */ /* 0x000fe200030e0604 */
[----:B------:R-:W-:-:S02]  /*53f0*/  ISETP.GT.U32.AND P2, PT, R215, R2, PT ;  /* 0x00000002d700720c */ /* 0x000fc40003f44070 */
[C---:B------:R-:W-:Y:S02]  /*5400*/  ISETP.GE.U32.AND P0, PT, R215.reuse, R2, PT ;  /* 0x00000002d700720c */ /* 0x040fe40003f06070 */
[----:B------:R-:W-:Y:S02]  /*5410*/  ISETP.GE.U32.AND P3, PT, R215, R251, PT ;  /* 0x000000fbd700720c */ /* 0x000fe40003f66070 */
[----:B------:R-:W-:Y:S02]  /*5420*/  ISETP.GT.U32.AND.EX P4, PT, R213, RZ, PT, P4 ;  /* 0x000000ffd500720c */ /* 0x000fe40003f84140 */
[----:B------:R-:W-:Y:S01]  /*5430*/  IADD3 R215, P6, R215, 0x9, RZ ;  /* 0x00000009d7d77810 */ /* 0x000fe20007fde0ff */
[----:B------:R-:W-:Y:S02]  /*5440*/  WARPGROUP.DEPBAR.LE gsb0, 0x0 ;  /* 0x00008000000079c5 */ /* 0x000fe40000010000 */
[----:B0-----:R-:W-:Y:S01]  /*5450*/  FMUL R154, R154, R217 ;  /* 0x000000d99a9a7220 */ /* 0x001fe20000400000 */
[----:B------:R-:W-:Y:S04]  /*5460*/  BAR.SYNC.DEFER_BLOCKING 0x0 ;  /* 0x0000000000007b1d */ /* 0x000fe80000010000 */
[----:B------:R-:W-:-:S02]  /*5470*/  FSEL R154, R154, -INF , !P4 ;  /* 0xff8000009a9a7808 */ /* 0x000fc40006000000 */
[----:B------:R-:W-:Y:S01]  /*5480*/  ISETP.GT.U32.AND P4, PT, R215, R251, PT ;  /* 0x000000fbd700720c */ /* 0x000fe20003f84070 */
[-C--:B------:R-:W-:Y:S01]  /*5490*/  FMUL R251, R158, R217.reuse ;  /* 0x000000d99efb7220 */ /* 0x080fe20000400000 */
[----:B------:R-:W-:Y:S02]  /*54a0*/  IMAD.X R158, RZ, RZ, R213, P6 ;  /* 0x000000ffff9e7224 */ /* 0x000fe400030e06d5 */
[-C--:B------:R-:W-:Y:S01]  /*54b0*/  FMUL R155, R155, R217.reuse ;  /* 0x000000d99b9b7220 */ /* 0x080fe20000400000 */
[----:B------:R-:W-:Y:S02]  /*54c0*/  FMUL R217, R159, R217 ;  /* 0x000000d99fd97220 */ /* 0x000fe40000400000 */
[----:B------:R-:W-:-:S04]  /*54d0*/  ISETP.GT.U32.AND.EX P4, PT, R158, RZ, PT, P4 ;  /* 0x000000ff9e00720c */ /* 0x000fc80003f84140 */
[----:B------:R-:W-:Y:S02]  /*54e0*/  FSEL R217, R217, -INF , !P4 ;  /* 0xff800000d9d97808 */ /* 0x000fe40006000000 */
[----:B------:R-:W-:Y:S01]  /*54f0*/  ISETP.GT.U32.AND P4, PT, R215, R2, PT ;  /* 0x00000002d700720c */ /* 0x000fe20003f84070 */
[----:B------:R-:W-:Y:S01]  /*5500*/  IMAD.X R215, RZ, RZ, R213, P5 ;  /* 0x000000ffffd77224 */ /* 0x000fe200028e06d5 */
[----:B------:R-:W-:-:S04]  /*5510*/  ISETP.GE.U32.AND.EX P3, PT, R213, RZ, PT, P3 ;  /* 0x000000ffd500720c */ /* 0x000fc80003f66130 */
[----:B------:R-:W-:Y:S02]  /*5520*/  ISETP.GT.U32.AND.EX P1, PT, R215, RZ, PT, P1 ;  /* 0x000000ffd700720c */ /* 0x000fe40003f24110 */
[----:B------:R-:W0:Y:S01]  /*5530*/  LDC R215, c[0x0][0x238] ;  /* 0x00008e00ffd77b82 */ /* 0x000e220000000800 */
[----:B------:R-:W-:Y:S02]  /*5540*/  ISETP.GT.U32.AND.EX P2, PT, R213, RZ, PT, P2 ;  /* 0x000000ffd500720c */ /* 0x000fe40003f44120 */
[----:B------:R-:W-:Y:S02]  /*5550*/  FSEL R155, R155, -INF , !P3 ;  /* 0xff8000009b9b7808 */ /* 0x000fe40005800000 */
[----:B------:R-:W-:Y:S02]  /*5560*/  FSEL R159, R251, -INF , !P2 ;  /* 0xff800000fb9f7808 */ /* 0x000fe40005000000 */
[----:B------:R-:W-:-:S04]  /*5570*/  FMNMX R251, R154, R155, !PT ;  /* 0x0000009b9afb7209 */ /* 0x000fc80007800000 */
[----:B------:R-:W-:-:S04]  /*5580*/  FMNMX R251, R159, R251, !PT ;  /* 0x000000fb9ffb7209 */ /* 0x000fc80007800000 */
[----:B------:R-:W-:Y:S02]  /*5590*/  FMNMX R251, R217, R251, !PT ;  /* 0x000000fbd9fb7209 */ /* 0x000fe40007800000 */
[----:B------:R-:W-:-:S03]  /*55a0*/  ISETP.GE.U32.AND.EX P3, PT, R213, RZ, PT, P0 ;  /* 0x000000ffd500720c */ /* 0x000fc60003f66100 */
[----:B------:R-:W1:Y:S01]  /*55b0*/  SHFL.BFLY PT, R213, R251, 0x2, 0x1f ;  /* 0x0c401f00fbd57f89 */ /* 0x000e6200000e0000 */
[-C--:B0-----:R-:W-:Y:S01]  /*55c0*/  FMUL R152, R152, R215.reuse ;  /* 0x000000d798987220 */ /* 0x081fe20000400000 */
[-C--:B------:R-:W-:Y:S02]  /*55d0*/  FMUL R153, R153, R215.reuse ;  /* 0x000000d799997220 */ /* 0x080fe40000400000 */
[----:B----4-:R0:W-:Y:S01]  /*55e0*/  STS.U16 [R0+0x8000], R208 ;  /* 0x008000d000007388 */ /* 0x0101e20000000400 */
[-C--:B------:R-:W-:Y:S01]  /*55f0*/  FMUL R156, R156, R215.reuse ;  /* 0x000000d79c9c7220 */ /* 0x080fe20000400000 */
[----:B------:R-:W-:Y:S02]  /*5600*/  FSEL R152, R152, -INF , !P2 ;  /* 0xff80000098987808 */ /* 0x000fe40005000000 */
[----:B------:R-:W-:Y:S01]  /*5610*/  FSEL R153, R153, -INF , !P3 ;  /* 0xff80000099997808 */ /* 0x000fe20005800000 */
[----:B------:R-:W-:Y:S01]  /*5620*/  FMUL R157, R157, R215 ;  /* 0x000000d79d9d7220 */ /* 0x000fe20000400000 */
[----:B0-----:R-:W4:Y:S01]  /*5630*/  LDL R208, [R1+0x100] ;  /* 0x0001000001d07983 */ /* 0x001f220000100800 */
[----:B------:R-:W-:-:S02]  /*5640*/  ISETP.GT.U32.AND.EX P0, PT, R158, RZ, PT, P4 ;  /* 0x000000ff9e00720c */ /* 0x000fc40003f04140 */
[----:B------:R-:W-:Y:S02]  /*5650*/  FSEL R156, R156, -INF , !P1 ;  /* 0xff8000009c9c7808 */ /* 0x000fe40004800000 */
[----:B------:R-:W-:Y:S02]  /*5660*/  FMNMX R158, R152, R153, !PT ;  /* 0x00000099989e7209 */ /* 0x000fe40007800000 */
[----:B------:R-:W-:Y:S02]  /*5670*/  FSEL R157, R157, -INF , !P0 ;  /* 0xff8000009d9d7808 */ /* 0x000fe40004000000 */
[----:B------:R-:W-:-:S04]  /*5680*/  FMNMX R158, R156, R158, !PT ;  /* 0x0000009e9c9e7209 */ /* 0x000fc80007800000 */
[----:B------:R-:W-:Y:S02]  /*5690*/  FMNMX R158, R157, R158, !PT ;  /* 0x0000009e9d9e7209 */ /* 0x000fe40007800000 */
[----:B-1----:R-:W-:-:S03]  /*56a0*/  FMNMX R213, R251, R213, !PT ;  /* 0x000000d5fbd57209 */ /* 0x002fc60007800000 */
[----:B------:R-:W0:Y:S04]  /*56b0*/  SHFL.BFLY PT, R251, R158, 0x2, 0x1f ;  /* 0x0c401f009efb7f89 */ /* 0x000e2800000e0000 */
[----:B------:R-:W1:Y:S04]  /*56c0*/  SHFL.BFLY PT, R215, R213, 0x1, 0x1f ;  /* 0x0c201f00d5d77f89 */ /* 0x000e6800000e0000 */
[----:B-----5:R-:W-:Y:S01]  /*56d0*/  STS.U16 [R0+0x8400], R21 ;  /* 0x0084001500007388 */ /* 0x020fe20000000400 */
[----:B0-----:R-:W-:-:S05]  /*56e0*/  FMNMX R251, R158, R251, !PT ;  /* 0x000000fb9efb7209 */ /* 0x001fca0007800000 */
[----:B------:R-:W0:Y:S01]  /*56f0*/  SHFL.BFLY PT, R21, R251, 0x1, 0x1f ;  /* 0x0c201f00fb157f89 */ /* 0x000e2200000e0000 */
[----:B-1----:R-:W-:-:S04]  /*5700*/  FMNMX R215, R213, R215, !PT ;  /* 0x000000d7d5d77209 */ /* 0x002fc80007800000 */
[----:B------:R-:W-:Y:S01]  /*5710*/  FMNMX R215, R215, R5, !PT ;  /* 0x00000005d7d77209 */ /* 0x000fe20007800000 */
[----:B---3--:R1:W-:Y:S04]  /*5720*/  STS.U16 [R0+0x8600], R23 ;  /* 0x0086001700007388 */ /* 0x0083e80000000400 */
[----:B------:R-:W-:Y:S01]  /*5730*/  STS.U16 [R0+0x8100], R218 ;  /* 0x008100da00007388 */ /* 0x000fe20000000400 */
[----:B-1----:R-:W-:Y:S01]  /*5740*/  FADD R23, -R215, R5 ;  /* 0x00000005d7177221 */ /* 0x002fe20000000100 */
[----:B0-----:R-:W-:-:S04]  /*5750*/  FMNMX R251, R251, R21, !PT ;  /* 0x00000015fbfb7209 */ /* 0x001fc80007800000 */
[----:B------:R-:W-:Y:S01]  /*5760*/  FMNMX R5, R251, R16, !PT ;  /* 0x00000010fb057209 */ /* 0x000fe20007800000 */
[----:B--2---:R-:W-:Y:S04]  /*5770*/  STS.U16 [R0+0x8200], R210 ;  /* 0x008200d200007388 */ /* 0x004fe80000000400 */
[----:B------:R-:W-:Y:S01]  /*5780*/  STS.U16 [R0+0x8300], R22 ;  /* 0x0083001600007388 */ /* 0x000fe20000000400 */
[----:B------:R-:W-:-:S03]  /*5790*/  FADD R152, R152, -R5 ;  /* 0x8000000598987221 */ /* 0x000fc60000000000 */
[----:B------:R-:W-:Y:S04]  /*57a0*/  STS.U16 [R0+0x8500], R160 ;  /* 0x008500a000007388 */ /* 0x000fe80000000400 */
[----:B------:R-:W-:Y:S04]  /*57b0*/  STS.U16 [R0+0x8700], R211 ;  /* 0x008700d300007388 */ /* 0x000fe80000000400 */
[----:B------:R-:W-:Y:S04]  /*57c0*/  STS.U16 [R0+0x8800], R162 ;  /* 0x008800a200007388 */ /* 0x000fe80000000400 */
[----:B------:R-:W-:Y:S04]  /*57d0*/  STS.U16 [R0+0x8900], R161 ;  /* 0x008900a100007388 */ /* 0x000fe80000000400 */
[----:B------:R-:W-:Y:S04]  /*57e0*/  STS.U16 [R0+0x8a00], R209 ;  /* 0x008a00d100007388 */ /* 0x000fe80000000400 */
[----:B------:R0:W-:Y:S04]  /*57f0*/  STS.U16 [R0+0x8b00], R19 ;  /* 0x008b001300007388 */ /* 0x0001e80000000400 */
        /* <DEDUP_REMOVED lines=20> */
[----:B------:R-:W-:Y:S01]  /*5940*/  FMUL R152, R152, 1.4426950216293334961 ;  /* 0x3fb8aa3b98987820 */ /* 0x000fe20000400000 */
[----:B------:R2:W-:Y:S06]  /*5950*/  MEMBAR.ALL.CTA ;  /* 0x0000000000007992 */ /* 0x0005ec0000008000 */
[----:B--2---:R-:W2:Y:S01]  /*5960*/  FENCE.VIEW.ASYNC.S ;  /* 0x00000000000073c6 */ /* 0x004ea20000000000 */
[--C-:B------:R-:W-:Y:S01]  /*5970*/  FADD R153, R153, -R5.reuse ;  /* 0x8000000599997221 */ /* 0x100fe20000000000 */
[----:B------:R3:W-:Y:S03]  /*5980*/  MUFU.EX2 R158, R152 ;  /* 0x00000098009e7308 */ /* 0x0007e60000000800 */
[----:B------:R-:W-:Y:S01]  /*5990*/  FMUL R153, R153, 1.4426950216293334961 ;  /* 0x3fb8aa3b99997820 */ /* 0x000fe20000400000 */
[----:B---3--:R-:W-:-:S04]  /*59a0*/  FADD R152, R156, -R5 ;  /* 0x800000059c987221 */ /* 0x008fc80000000000 */
[----:B------:R3:W-:Y:S01]  /*59b0*/  MUFU.EX2 R156, R153 ;  /* 0x00000099009c7308 */ /* 0x0007e20000000800 */
[----:B------:R-:W-:Y:S01]  /*59c0*/  FMUL R152, R152, 1.4426950216293334961 ;  /* 0x3fb8aa3b98987820 */ /* 0x000fe20000400000 */
[--C-:B------:R-:W-:Y:S01]  /*59d0*/  FADD R154, R154, -R215.reuse ;  /* 0x800000d79a9a7221 */ /* 0x100fe20000000000 */
[--C-:B------:R-:W-:Y:S01]  /*59e0*/  FADD R155, R155, -R215.reuse ;  /* 0x800000d79b9b7221 */ /* 0x100fe20000000000 */
[--C-:B------:R-:W-:Y:S01]  /*59f0*/  FADD R159, R159, -R215.reuse ;  /* 0x800000d79f9f7221 */ /* 0x100fe20000000000 */
[----:B------:R-:W-:Y:S01]  /*5a00*/  FADD R217, R217, -R215 ;  /* 0x800000d7d9d97221 */ /* 0x000fe20000000000 */
[----:B---3--:R-:W-:Y:S02]  /*5a10*/  FADD R153, R157, -R5 ;  /* 0x800000059d997221 */ /* 0x008fe40000000000 */
[----:B------:R3:W-:Y:S01]  /*5a20*/  MUFU.EX2 R157, R152 ;  /* 0x00000098009d7308 */ /* 0x0007e20000000800 */
[----:B------:R-:W-:Y:S01]  /*5a30*/  FMUL R23, R23, 1.4426950216293334961 ;  /* 0x3fb8aa3b17177820 */ /* 0x000fe20000400000 */
[----:B0-----:R-:W-:Y:S01]  /*5a40*/  FMUL R19, R154, 1.4426950216293334961 ;  /* 0x3fb8aa3b9a137820 */ /* 0x001fe20000400000 */
[----:B-1----:R-:W-:Y:S01]  /*5a50*/  FMUL R20, R155, 1.4426950216293334961 ;  /* 0x3fb8aa3b9b147820 */ /* 0x002fe20000400000 */
[----:B------:R-:W-:Y:S01]  /*5a60*/  FMUL R22, R159, 1.4426950216293334961 ;  /* 0x3fb8aa3b9f167820 */ /* 0x000fe20000400000 */
[----:B------:R-:W-:Y:S01]  /*5a70*/  FMUL R21, R217, 1.4426950216293334961 ;  /* 0x3fb8aa3bd9157820 */ /* 0x000fe20000400000 */
[----:B---3--:R-:W-:Y:S01]  /*5a80*/  FADD R152, -R5, R16 ;  /* 0x0000001005987221 */ /* 0x008fe20000000100 */
[----:B------:R-:W-:-:S03]  /*5a90*/  FMUL R153, R153, 1.4426950216293334961 ;  /* 0x3fb8aa3b99997820 */ /* 0x000fc60000400000 */
[----:B------:R-:W-:Y:S01]  /*5aa0*/  FMUL R152, R152, 1.4426950216293334961 ;  /* 0x3fb8aa3b98987820 */ /* 0x000fe20000400000 */
[----:B------:R-:W0:Y:S08]  /*5ab0*/  MUFU.EX2 R23, R23 ;  /* 0x0000001700177308 */ /* 0x000e300000000800 */
[----:B------:R-:W1:Y:S08]  /*5ac0*/  MUFU.EX2 R159, R152 ;  /* 0x00000098009f7308 */ /* 0x000e700000000800 */
[----:B------:R-:W-:Y:S08]  /*5ad0*/  MUFU.EX2 R19, R19 ;  /* 0x0000001300137308 */ /* 0x000ff00000000800 */
[----:B------:R-:W3:Y:S08]  /*5ae0*/  MUFU.EX2 R20, R20 ;  /* 0x0000001400147308 */ /* 0x000ef00000000800 */
[----:B------:R-:W-:Y:S08]  /*5af0*/  MUFU.EX2 R22, R22 ;  /* 0x0000001600167308 */ /* 0x000ff00000000800 */
[----:B------:R-:W-:Y:S08]  /*5b00*/  MUFU.EX2 R21, R21 ;  /* 0x0000001500157308 */ /* 0x000ff00000000800 */
[----:B------:R3:W5:Y:S01]  /*5b10*/  MUFU.EX2 R16, R153 ;  /* 0x0000009900107308 */ /* 0x0007620000000800 */
[-C--:B0-----:R-:W-:Y:S01]  /*5b20*/  FMUL R26, R26, R23.reuse ;  /* 0x000000171a1a7220 */ /* 0x081fe20000400000 */
[-C--:B------:R-:W-:Y:S01]  /*5b30*/  FMUL R27, R27, R23.reuse ;  /* 0x000000171b1b7220 */ /* 0x080fe20000400000 */
        /* <DEDUP_REMOVED lines=61> */
[----:B------:R-:W-:Y:S01]  /*5f10*/  FMUL R151, R151, R23 ;  /* 0x0000001797977220 */ /* 0x000fe20000400000 */
[-C--:B-1----:R-:W-:Y:S01]  /*5f20*/  FMUL R24, R24, R159.reuse ;  /* 0x0000009f18187220 */ /* 0x082fe20000400000 */
        /* <DEDUP_REMOVED lines=63> */
[----:B---3--:R-:W-:-:S02]  /*6320*/  F2FP.BF16.F32.PACK_AB R153, R20, R19 ;  /* 0x000000131499723e */ /* 0x008fc400000010ff */
[----:B------:R-:W-:Y:S02]  /*6330*/  F2FP.BF16.F32.PACK_AB R152, R156, R158 ;  /* 0x0000009e9c98723e */ /* 0x000fe400000010ff */
[----:B-----5:R-:W-:Y:S02]  /*6340*/  F2FP.BF16.F32.PACK_AB R154, R16, R157 ;  /* 0x0000009d109a723e */ /* 0x020fe400000010ff */
[----:B------:R-:W-:Y:S01]  /*6350*/  F2FP.BF16.F32.PACK_AB R155, R21, R22 ;  /* 0x00000016159b723e */ /* 0x000fe200000010ff */
[----:B--2---:R-:W-:Y:S06]  /*6360*/  BAR.SYNC.DEFER_BLOCKING 0x0 ;  /* 0x0000000000007b1d */ /* 0x004fec0000010000 */
[----:B------:R-:W-:Y:S01]  /*6370*/  UMOV UR59, 0xc0000010 ;  /* 0xc0000010003b7882 */ /* 0x000fe20000000000 */
[----:B------:R-:W-:-:S06]  /*6380*/  WARPGROUP.ARRIVE ;  /* 0x00000000000079c5 */ /* 0x000fcc0000000000 */
[----:B------:R-:W-:Y:S01]  /*6390*/  HGMMA.64x256x16.F32.BF16 R24, R152, gdesc[UR56], R24, gsb0 ;  /* 0x03e0003898187df0 */ /* 0x000fe20008001818 */
[----:B------:R-:W-:Y:S01]  /*63a0*/  FADD R19, R19, R20 ;  /* 0x0000001413137221 */ /* 0x000fe20000000000 */
[----:B------:R-:W-:-:S03]  /*63b0*/  FADD R156, R158, R156 ;  /* 0x0000009c9e9c7221 */ /* 0x000fc60000000000 */
[----:B------:R-:W-:Y:S01]  /*63c0*/  FADD R19, R22, R19 ;  /* 0x0000001316137221 */ /* 0x000fe20000000000 */
[----:B------:R-:W-:-:S03]  /*63d0*/  FADD R156, R157, R156 ;  /* 0x0000009c9d9c7221 */ /* 0x000fc60000000000 */
[----:B------:R-:W-:Y:S01]  /*63e0*/  FADD R19, R21, R19 ;  /* 0x0000001315137221 */ /* 0x000fe20000000000 */
[----:B------:R-:W-:Y:S01]  /*63f0*/  FADD R156, R16, R156 ;  /* 0x0000009c109c7221 */ /* 0x000fe20000000000 */
[----:B------:R-:W0:Y:S03]  /*6400*/  S2R R218, SR_CTAID.X ;  /* 0x0000000000da7919 */ /* 0x000e260000002500 */
[----:B------:R-:W1:Y:S04]  /*6410*/  SHFL.BFLY PT, R16, R19, 0x2, 0x1f ;  /* 0x0c401f0013107f89 */ /* 0x000e6800000e0000 */
[----:B------:R-:W2:Y:S01]  /*6420*/  SHFL.BFLY PT, R20, R156, 0x2, 0x1f ;  /* 0x0c401f009c147f89 */ /* 0x000ea200000e0000 */
[----:B------:R-:W-:-:S05]  /*6430*/  IADD3 R15, P0, R15, 0x10, RZ ;  /* 0x000000100f0f7810 */ /* 0x000fca0007f1e0ff */
[----:B------:R-:W-:Y:S02]  /*6440*/  IMAD.X R4, RZ, RZ, R4, P0 ;  /* 0x000000ffff047224 */ /* 0x000fe400000e0604 */
[----:B-1----:R-:W-:Y:S01]  /*6450*/  FADD R16, R19, R16 ;  /* 0x0000001013107221 */ /* 0x002fe20000000000 */
[----:B--2---:R-:W-:-:S04]  /*6460*/  FADD R20, R156, R20 ;  /* 0x000000149c147221 */ /* 0x004fc80000000000 */
[----:B------:R-:W1:Y:S01]  /*6470*/  SHFL.BFLY PT, R19, R16, 0x1, 0x1f ;  /* 0x0c201f0010137f89 */ /* 0x000e6200000e0000 */
[----:B0-----:R-:W-:-:S03]  /*6480*/  IMAD.SHL.U32 R218, R218, 0x40, RZ ;  /* 0x00000040dada7824 */ /* 0x001fc600078e00ff */
[----:B------:R-:W0:Y:S01]  /*6490*/  SHFL.BFLY PT, R21, R20, 0x1, 0x1f ;  /* 0x0c201f0014157f89 */ /* 0x000e2200000e0000 */
[----:B------:R-:W-:-:S05]  /*64a0*/  VIADD R218, R218, 0x40 ;  /* 0x00000040dada7836 */ /* 0x000fca0000000000 */
[----:B------:R-:W-:-:S04]  /*64b0*/  ISETP.GE.U32.AND P0, PT, R15, R218, PT ;  /* 0x000000da0f00720c */ /* 0x000fc80003f06070 */
[----:B------:R-:W-:Y:S01]  /*64c0*/  ISETP.GE.U32.AND.EX P0, PT, R4, RZ, PT, P0 ;  /* 0x000000ff0400720c */ /* 0x000fe20003f06100 */
[----:B------:R-:W-:Y:S02]  /*64d0*/  IMAD R3, R163, 0x10, R3 ;  /* 0x00000010a3037824 */ /* 0x000fe400078e0203 */
[----:B----4-:R-:W-:Y:S02]  /*64e0*/  IMAD R14, R208, 0x10, R14 ;  /* 0x00000010d00e7824 */ /* 0x010fe400078e020e */
[----:B-1----:R-:W-:Y:S01]  /*64f0*/  FADD R19, R16, R19 ;  /* 0x0000001310137221 */ /* 0x002fe20000000000 */
[----:B------:R-:W-:Y:S02]  /*6500*/  IMAD.MOV.U32 R16, RZ, RZ, R5 ;  /* 0x000000ffff107224 */ /* 0x000fe400078e0005 */
[----:B0-----:R-:W-:Y:S01]  /*6510*/  FADD R21, R20, R21 ;  /* 0x0000001514157221 */ /* 0x001fe20000000000 */
[----:B------:R-:W-:Y:S01]  /*6520*/  FFMA R17, R23, R17, R19 ;  /* 0x0000001117117223 */ /* 0x000fe20000000013 */
[----:B------:R-:W-:-:S02]  /*6530*/  IMAD.MOV.U32 R20, RZ, RZ, R5 ;  /* 0x000000ffff147224 */ /* 0x000fc400078e0005 */
[----:B------:R-:W-:Y:S01]  /*6540*/  FFMA R18, R159, R18, R21 ;  /* 0x000000129f127223 */ /* 0x000fe20000000015 */
[--C-:B------:R-:W-:Y:S02]  /*6550*/  IMAD.MOV.U32 R19, RZ, RZ, R215.reuse ;  /* 0x000000ffff137224 */ /* 0x100fe400078e00d7 */
[----:B------:R-:W-:Y:S01]  /*6560*/  IMAD.MOV.U32 R5, RZ, RZ, R215 ;  /* 0x000000ffff057224 */ /* 0x000fe200078e00d7 */
[----:B------:R-:W-:Y:S02]  /*6570*/  WARPGROUP.DEPBAR.LE gsb0, 0x0 ;  /* 0x00008000000079c5 */ /* 0x000fe40000010000 */
[----:B------:R-:W-:Y:S05]  /*6580*/  @!P0 BRA `(.L_x_1) ;  /* 0xffffffdc00a08947 */ /* 0x000fea000383ffff */
.L_x_0:
[----:B------:R-:W0:Y:S01]  /*6590*/  S2R R7, SR_TID.X ;  /* 0x0000000000077919 */ /* 0x000e220000002100 */
[----:B------:R-:W-:Y:S01]  /*65a0*/  MOV R21, 0x400 ;  /* 0x0000040000157802 */ /* 0x000fe20000000f00 */
[----:B------:R-:W-:Y:S01]  /*65b0*/  FMUL R10, R131, 0.25 ;  /* 0x3e800000830a7820 */ /* 0x000fe20000400000 */
[----:B------:R-:W-:Y:S01]  /*65c0*/  FSETP.GT.AND P2, PT, |R17|, 8.50705917302346158658e+37, PT ;  /* 0x7e8000001100780b */ /* 0x000fe20003f44200 */
[----:B------:R-:W1:Y:S01]  /*65d0*/  S2R R22, SR_CgaCtaId ;  /* 0x0000000000167919 */ /* 0x000e620000008800 */
[----:B------:R-:W-:Y:S01]  /*65e0*/  FMUL R11, R130, 0.25 ;  /* 0x3e800000820b7820 */ /* 0x000fe20000400000 */
[----:B------:R-:W-:Y:S01]  /*65f0*/  FMUL R12, R119, 0.25 ;  /* 0x3e800000770c7820 */ /* 0x000fe20000400000 */
[----:B------:R-:W-:Y:S01]  /*6600*/  FSEL R131, R10, R131, P2 ;  /* 0x000000830a837208 */ /* 0x000fe20001000000 */
[----:B------:R-:W2:Y:S01]  /*6610*/  S2R R3, SR_TID.X ;  /* 0x0000000000037919 */ /* 0x000ea20000002100 */
[----:B------:R-:W-:Y:S01]  /*6620*/  FMUL R10, R123, 0.25 ;  /* 0x3e8000007b0a7820 */ /* 0x000fe20000400000 */
[----:B------:R-:W-:Y:S01]  /*6630*/  FSEL R130, R11, R130, P2 ;  /* 0x000000820b827208 */ /* 0x000fe20001000000 */
[----:B------:R-:W-:Y:S01]  /*6640*/  FMUL R11, R122, 0.25 ;  /* 0x3e8000007a0b7820 */ /* 0x000fe20000400000 */
[----:B------:R-:W3:Y:S01]  /*6650*/  S2R R23, SR_TID.X ;  /* 0x0000000000177919 */ /* 0x000ee20000002100 */
[----:B------:R-:W-:Y:S01]  /*6660*/  FSEL R119, R12, R119, P2 ;  /* 0x000000770c777208 */ /* 0x000fe20001000000 */
[----:B------:R-:W-:Y:S01]  /*6670*/  FMUL R13, R110, 0.25 ;  /* 0x3e8000006e0d7820 */ /* 0x000fe20000400000 */
[----:B------:R-:W-:Y:S01]  /*6680*/  FSEL R123, R10, R123, P2 ;  /* 0x0000007b0a7b7208 */ /* 0x000fe20001000000 */
[----:B------:R-:W-:Y:S01]  /*6690*/  FMUL R10, R111, 0.25 ;  /* 0x3e8000006f0a7820 */ /* 0x000fe20000400000 */
[----:B------:R-:W-:Y:S01]  /*66a0*/  FSEL R122, R11, R122, P2 ;  /* 0x0000007a0b7a7208 */ /* 0x000fe20001000000 */
[----:B------:R-:W-:Y:S01]  /*66b0*/  FMUL R11, R114, 0.25 ;  /* 0x3e800000720b7820 */ /* 0x000fe20000400000 */
[----:B------:R-:W-:Y:S01]  /*66c0*/  FMUL R12, R99, 0.25 ;  /* 0x3e800000630c7820 */ /* 0x000fe20000400000 */
[----:B------:R-:W-:Y:S01]  /*66d0*/  FMUL R16, R147, 0.25 ;  /* 0x3e80000093107820 */ /* 0x000fe20000400000 */
[----:B------:R-:W-:Y:S01]  /*66e0*/  FSEL R111, R10, R111, P2 ;  /* 0x0000006f0a6f7208 */ /* 0x000fe20001000000 */
        /* <DEDUP_REMOVED lines=11> */
[----:B0-----:R-:W-:Y:S01]  /*67a0*/  LOP3.LUT R0, R7, 0x7, RZ, 0xc0, !PT ;  /* 0x0000000707007812 */ /* 0x001fe200078ec0ff */
[----:B------:R-:W-:Y:S01]  /*67b0*/  FMUL R14, R39, 0.25 ;  /* 0x3e800000270e7820 */ /* 0x000fe20000400000 */
[----:B------:R-:W-:Y:S01]  /*67c0*/  LOP3.LUT R8, R7, 0x7f, RZ, 0xc0, !PT ;  /* 0x0000007f07087812 */ /* 0x000fe200078ec0ff */
[----:B------:R-:W-:Y:S01]  /*67d0*/  FMUL R15, R50, 0.25 ;  /* 0x3e800000320f7820 */ /* 0x000fe20000400000 */
[----:B-1----:R-:W-:Y:S01]  /*67e0*/  LEA R21, R22, R21, 0x18 ;  /* 0x0000001516157211 */ /* 0x002fe200078ec0ff */
[----:B------:R-:W-:Y:S01]  /*67f0*/  FMUL R22, R139, 0.25 ;  /* 0x3e8000008b167820 */ /* 0x000fe20000400000 */
[----:B------:R-:W-:Y:S01]  /*6800*/  FSEL R91, R10, R91, P2 ;  /* 0x0000005b0a5b7208 */ /* 0x000fe20001000000 */
[----:B--2---:R-:W-:-:S02]  /*6810*/  IMAD.SHL.U32 R2, R3, 0x2, RZ ;  /* 0x0000000203027824 */ /* 0x004fc400078e00ff */
[----:B------:R-:W-:Y:S01]  /*6820*/  FMUL R10, R83, 0.25 ;  /* 0x3e800000530a7820 */ /* 0x000fe20000400000 */
[----:B------:R-:W-:Y:S01]  /*6830*/  IMAD.SHL.U32 R3, R3, 0x4, RZ ;  /* 0x0000000403037824 */ /* 0x000fe200078e00ff */
[----:B------:R-:W-:Y:S01]  /*6840*/  LOP3.LUT R9, R7, 0x70, RZ, 0xc0, !PT ;  /* 0x0000007007097812 */ /* 0x000fe200078ec0ff */
[--C-:B------:R-:W-:Y:S01]  /*6850*/  IMAD R4, R0, 0x10, R21.reuse ;  /* 0x0000001000047824 */ /* 0x100fe200078e0215 */
[----:B---3--:R-:W-:Y:S01]  /*6860*/  LOP3.LUT R23, R23, 0x40, RZ, 0xc0, !PT ;  /* 0x0000004017177812 */ /* 0x008fe200078ec0ff */
[----:B------:R-:W-:Y:S01]  /*6870*/  FMUL R155, R28, 0.25 ;  /* 0x3e8000001c9b7820 */ /* 0x000fe20000400000 */
[----:B------:R-:W-:Y:S01]  /*6880*/  LOP3.LUT R5, R3, 0xc0, RZ, 0xc0, !PT ;  /* 0x000000c003057812 */ /* 0x000fe200078ec0ff */
[----:B------:R-:W-:Y:S01]  /*6890*/  IMAD R6, R0, -0x8, R4 ;  /* 0xfffffff800067824 */ /* 0x000fe200078e0204 */
[----:B------:R-:W-:Y:S01]  /*68a0*/  LOP3.LUT R3, R7, 0x8, RZ, 0xc0, !PT ;  /* 0x0000000807037812 */ /* 0x000fe200078ec0ff */
[----:B------:R-:W-:Y:S01]  /*68b0*/  IMAD R0, R8, 0x10, R21 ;  /* 0x0000001008007824 */ /* 0x000fe200078e0215 */
[----:B------:R-:W-:Y:S01]  /*68c0*/  ISETP.NE.U32.AND P0, PT, R23, RZ, PT ;  /* 0x000000ff1700720c */ /* 0x000fe20003f05070 */
[----:B------:R-:W-:Y:S01]  /*68d0*/  IMAD.IADD R8, R5, 0x1, R6 ;  /* 0x0000000105087824 */ /* 0x000fe200078e0206 */
[----:B------:R-:W-:Y:S01]  /*68e0*/  FSEL R83, R10, R83, P2 ;  /* 0x000000530a537208 */ /* 0x000fe20001000000 */
[----:B------:R-:W-:-:S02]  /*68f0*/  IMAD R4, R3, 0x80, R4 ;  /* 0x0000008003047824 */ /* 0x000fc400078e0204 */
[----:B------:R-:W-:Y:S01]  /*6900*/  FMUL R10, R71, 0.25 ;  /* 0x3e800000470a7820 */ /* 0x000fe20000400000 */
[----:B------:R-:W-:Y:S01]  /*6910*/  FSEL R94, R11, R94, P2 ;  /* 0x0000005e0b5e7208 */ /* 0x000fe20001000000 */
[----:B------:R-:W-:Y:S01]  /*6920*/  FMUL R11, R82, 0.25 ;  /* 0x3e800000520b7820 */ /* 0x000fe20000400000 */
[----:B------:R-:W-:Y:S01]  /*6930*/  LEA.HI R3, R3, R8, RZ, 0x1f ;  /* 0x0000000803037211 */ /* 0x000fe200078ff8ff */
[----:B------:R-:W-:Y:S01]  /*6940*/  FMUL R8, R143, 0.25 ;  /* 0x3e8000008f087820 */ /* 0x000fe20000400000 */
[----:B------:R-:W-:Y:S02]  /*6950*/  IMAD R4, R9, 0x8, R4 ;  /* 0x0000000809047824 */ /* 0x000fe400078e0204 */
        /* <DEDUP_REMOVED lines=33> */
[----:B------:R-:W-:Y:S01]  /*6b70*/  BAR.SYNC.DEFER_BLOCKING 0x0 ;  /* 0x0000000000007b1d */ /* 0x000fe20000010000 */
[----:B------:R-:W-:Y:S01]  /*6b80*/  FSEL R95, R8, R95, P2 ;  /* 0x0000005f085f7208 */ /* 0x000fe20001000000 */
[----:B------:R-:W-:Y:S01]  /*6b90*/  FMUL R8, R87, 0.25 ;  /* 0x3e80000057087820 */ /* 0x000fe20000400000 */
[----:B------:R-:W-:Y:S01]  /*6ba0*/  FSEL R98, R9, R98, P2 ;  /* 0x0000006209627208 */ /* 0x000fe20001000000 */
[----:B------:R-:W-:Y:S01]  /*6bb0*/  FMUL R9, R86, 0.25 ;  /* 0x3e80000056097820 */ /* 0x000fe20000400000 */
[----:B------:R-:W-:-:S02]  /*6bc0*/  FSEL R22, R22, R139, P2 ;  /* 0x0000008b16167208 */ /* 0x000fc40001000000 */
[----:B------:R-:W-:Y:S01]  /*6bd0*/  FSEL R87, R8, R87, P2 ;  /* 0x0000005708577208 */ /* 0x000fe20001000000 */
[----:B------:R-:W-:Y:S01]  /*6be0*/  FMUL R8, R75, 0.25 ;  /* 0x3e8000004b087820 */ /* 0x000fe20000400000 */
[----:B------:R-:W-:Y:S01]  /*6bf0*/  FSEL R86, R9, R86, P2 ;  /* 0x0000005609567208 */ /* 0x000fe20001000000 */
[----:B------:R-:W-:Y:S01]  /*6c00*/  FMUL R9, R78, 0.25 ;  /* 0x3e8000004e097820 */ /* 0x000fe20000400000 */
[----:B------:R-:W-:Y:S01]  /*6c10*/  FSEL R5, R6, R151, P2 ;  /* 0x0000009706057208 */ /* 0x000fe20001000000 */
[----:B------:R-:W0:Y:S01]  /*6c20*/  S2R R242, SR_CTAID.X ;  /* 0x0000000000f27919 */ /* 0x000e220000002500 */
[----:B------:R-:W-:Y:S01]  /*6c30*/  FSEL R75, R8, R75, P2 ;  /* 0x0000004b084b7208 */ /* 0x000fe20001000000 */
[----:B------:R-:W-:Y:S01]  /*6c40*/  FMUL R8, R67, 0.25 ;  /* 0x3e80000043087820 */ /* 0x000fe20000400000 */
[----:B------:R-:W-:Y:S01]  /*6c50*/  FSEL R78, R9, R78, P2 ;  /* 0x0000004e094e7208 */ /* 0x000fe20001000000 */
[----:B------:R-:W-:Y:S01]  /*6c60*/  FMUL R9, R66, 0.25 ;  /* 0x3e80000042097820 */ /* 0x000fe20000400000 */
[----:B------:R-:W-:Y:S01]  /*6c70*/  FSEL R6, R7, R150, P2 ;  /* 0x0000009607067208 */ /* 0x000fe20001000000 */
[----:B------:R-:W-:Y:S01]  /*6c80*/  FMUL R7, R146, 0.25 ;  /* 0x3e80000092077820 */ /* 0x000fe20000400000 */
[----:B------:R-:W-:Y:S01]  /*6c90*/  FSEL R67, R8, R67, P2 ;  /* 0x0000004308437208 */ /* 0x000fe20001000000 */
[----:B------:R-:W1:Y:S01]  /*6ca0*/  S2R R243, SR_TID.X ;  /* 0x0000000000f37919 */ /* 0x000e620000002100 */
        /* <DEDUP_REMOVED lines=19> */
[----:B------:R-:W-:-:S02]  /*6de0*/  IMAD.MOV.U32 R10, RZ, RZ, R18 ;  /* 0x000000ffff0a7224 */ /* 0x000fc400078e0012 */
[----:B------:R-:W-:Y:S01]  /*6df0*/  FMUL R18, R27, 0.25 ;  /* 0x3e8000001b127820 */ /* 0x000fe20000400000 */
[----:B------:R-:W-:Y:S01]  /*6e00*/  FSEL R70, R13, R70, P2 ;  /* 0x000000460d467208 */ /* 0x000fe20001000000 */
[----:B------:R-:W-:Y:S01]  /*6e10*/  FMUL R13, R54, 0.25 ;  /* 0x3e800000360d7820 */ /* 0x000fe20000400000 */
[----:B------:R-:W-:Y:S01]  /*6e20*/  FSEL R59, R12, R59, P2 ;  /* 0x0000003b0c3b7208 */ /* 0x000fe20001000000 */
[----:B------:R-:W-:Y:S01]  /*6e30*/  FMUL R12, R51, 0.25 ;  /* 0x3e800000330c7820 */ /* 0x000fe20000400000 */
[----:B------:R-:W-:Y:S01]  /*6e40*/  FSEL R27, R18, R27, P2 ;  /* 0x0000001b121b7208 */ /* 0x000fe20001000000 */
[----:B------:R-:W-:Y:S01]  /*6e50*/  FMUL R18, R125, 0.25 ;  /* 0x3e8000007d127820 */ /* 0x000fe20000400000 */
[----:B------:R-:W-:Y:S01]  /*6e60*/  FSETP.GT.AND P1, PT, |R10|, 8.50705917302346158658e+37, PT ;  /* 0x7e8000000a00780b */ /* 0x000fe20003f24200 */
[----:B------:R-:W2:Y:S01]  /*6e70*/  S2R R244, SR_CTAID.Y ;  /* 0x0000000000f47919 */ /* 0x000ea20000002600 */
[----:B------:R-:W-:Y:S01]  /*6e80*/  FSETP.GEU.AND P5, PT, |R17|, 1.175494350822287508e-38, PT ;  /* 0x008000001100780b */ /* 0x000fe20003fae200 */
[----:B0-----:R-:W-:Y:S01]  /*6e90*/  IMAD.SHL.U32 R242, R242, 0x40, RZ ;  /* 0x00000040f2f27824 */ /* 0x001fe200078e00ff */
        /* <DEDUP_REMOVED lines=29> */
[----:B------:R-:W-:Y:S01]  /*7070*/  FSETP.GEU.AND P4, PT, R17, 1.175494350822287508e-38, PT ;  /* 0x008000001100780b */ /* 0x000fe20003f8e000 */
[----:B------:R-:W-:Y:S01]  /*7080*/  @!P5 FMUL R122, R122, 16777216 ;  /* 0x4b8000007a7ad820 */ /* 0x000fe20000400000 */
[----:B------:R-:W-:Y:S01]  /*7090*/  FSEL R53, R18, R53, P1 ;  /* 0x0000003512357208 */ /* 0x000fe20000800000 */
[----:B------:R-:W-:Y:S01]  /*70a0*/  FMUL R18, R41, 0.25 ;  /* 0x3e80000029127820 */ /* 0x000fe20000400000 */
[----:B------:R-:W-:Y:S01]  /*70b0*/  FSEL R151, R60, R45, P1 ;  /* 0x0000002d3c977208 */ /* 0x000fe20000800000 */
[----:B------:R-:W-:Y:S01]  /*70c0*/  FMUL R45, R44, 0.25 ;  /* 0x3e8000002c2d7820 */ /* 0x000fe20000400000 */
[----:B------:R-:W-:Y:S01]  /*70d0*/  FSEL R154, R57, R32, P1 ;  /* 0x00000020399a7208 */ /* 0x000fe20000800000 */
[----:B------:R-:W-:Y:S01]  /*70e0*/  @!P5 FMUL R8, R8, 16777216 ;  /* 0x4b8000000808d820 */ /* 0x000fe20000400000 */
[----:B------:R-:W-:Y:S01]  /*70f0*/  FSEL R41, R18, R41, P1 ;  /* 0x0000002912297208 */ /* 0x000fe20000800000 */
[----:B------:R-:W-:Y:S01]  /*7100*/  FMUL R18, R17, 8388608 ;  /* 0x4b00000011127820 */ /* 0x000fe20000400000 */
[----:B------:R-:W-:Y:S01]  /*7110*/  FSEL R46, R11, R46, P2 ;  /* 0x0000002e0b2e7208 */ /* 0x000fe20001000000 */
[----:B------:R-:W-:Y:S01]  /*7120*/  FMUL R11, R38, 0.25 ;  /* 0x3e800000260b7820 */ /* 0x000fe20000400000 */
[----:B------:R-:W-:Y:S01]  /*7130*/  FSEL R42, R13, R42, P2 ;  /* 0x0000002a0d2a7208 */ /* 0x000fe20001000000 */
[----:B------:R-:W-:Y:S01]  /*7140*/  FMUL R13, R34, 0.25 ;  /* 0x3e800000220d7820 */ /* 0x000fe20000400000 */
[----:B------:R-:W-:Y:S01]  /*7150*/  FSEL R32, R18, R17, !P4 ;  /* 0x0000001112207208 */ /* 0x000fe20006000000 */
[----:B------:R-:W-:Y:S01]  /*7160*/  @P2 FMUL R17, R17, 0.25 ;  /* 0x3e80000011112820 */ /* 0x000fe20000400000 */
[----:B------:R-:W-:Y:S01]  /*7170*/  FSEL R43, R12, R43, P2 ;  /* 0x0000002b0c2b7208 */ /* 0x000fe20001000000 */
[----:B------:R-:W-:Y:S01]  /*7180*/  FMUL R12, R31, 0.25 ;  /* 0x3e8000001f0c7820 */ /* 0x000fe20000400000 */
[----:B------:R-:W-:Y:S01]  /*7190*/  FSEL R129, R14, R129, P1 ;  /* 0x000000810e817208 */ /* 0x000fe20000800000 */
[----:B------:R-:W-:Y:S01]  /*71a0*/  FMUL R14, R117, 0.25 ;  /* 0x3e800000750e7820 */ /* 0x000fe20000400000 */
[----:B------:R-:W-:Y:S01]  /*71b0*/  FSEL R152, R45, R44, P1 ;  /* 0x0000002c2d987208 */ /* 0x000fe20000800000 */
[----:B------:R-:W-:Y:S01]  /*71c0*/  FMUL R44, R33, 0.25 ;  /* 0x3e800000212c7820 */ /* 0x000fe20000400000 */
[C---:B------:R-:W-:Y:S01]  /*71d0*/  FMUL R45, R10.reuse, 8388608 ;  /* 0x4b0000000a2d7820 */ /* 0x040fe20000400000 */
[----:B------:R-:W-:Y:S01]  /*71e0*/  FSETP.GEU.AND P3, PT, R10, 1.175494350822287508e-38, PT ;  /* 0x008000000a00780b */ /* 0x000fe20003f6e000 */
[----:B------:R-:W-:Y:S01]  /*71f0*/  @!P5 FMUL R17, R17, 16777216 ;  /* 0x4b8000001111d820 */ /* 0x000fe20000400000 */
        /* <DEDUP_REMOVED lines=9> */
[----:B------:R-:W0:Y:S01]  /*7290*/  MUFU.RCP R159, R17 ;  /* 0x00000011009f7308 */ /* 0x000e220000001000 */
[----:B------:R-:W-:Y:S01]  /*72a0*/  FSEL R33, R45, R10, !P3 ;  /* 0x0000000a2d217208 */ /* 0x000fe20005800000 */
[----:B------:R-:W-:Y:S01]  /*72b0*/  VIADD R44, R32, 0xc0cafb0d ;  /* 0xc0cafb0d202c7836 */ /* 0x000fe20000000000 */
[----:B------:R-:W-:Y:S01]  /*72c0*/  FSEL R148, R11, R148, P1 ;  /* 0x000000940b947208 */ /* 0x000fe20000800000 */
[----:B------:R-:W-:Y:S01]  /*72d0*/  FMUL R11, R144, 0.25 ;  /* 0x3e800000900b7820 */ /* 0x000fe20000400000 */
[----:B------:R-:W-:Y:S01]  /*72e0*/  LOP3.LUT R2, R2, 0xf8, RZ, 0xc0, !PT ;  /* 0x000000f802027812 */ /* 0x000fe200078ec0ff */
[----:B------:R-:W-:Y:S01]  /*72f0*/  VIADD R18, R33, 0xc0cafb0d ;  /* 0xc0cafb0d21127836 */ /* 0x000fe20000000000 */
[----:B------:R-:W-:Y:S01]  /*7300*/  FSEL R24, R13, R24, P1 ;  /* 0x000000180d187208 */ /* 0x000fe20000800000 */
[----:B------:R-:W-:Y:S01]  /*7310*/  FMUL R13, R140, 0.25 ;  /* 0x3e8000008c0d7820 */ /* 0x000fe20000400000 */
[----:B------:R-:W-:Y:S01]  /*7320*/  FSEL R149, R12, R149, P1 ;  /* 0x000000950c957208 */ /* 0x000fe20000800000 */
[----:B------:R-:W-:Y:S01]  /*7330*/  FMUL R12, R141, 0.25 ;  /* 0x3e8000008d0c7820 */ /* 0x000fe20000400000 */
[----:B------:R-:W-:Y:S01]  /*7340*/  FSEL R109, R14, R109, P1 ;  /* 0x0000006d0e6d7208 */ /* 0x000fe20000800000 */
[----:B------:R-:W-:Y:S01]  /*7350*/  FMUL R14, R97, 0.25 ;  /* 0x3e800000610e7820 */ /* 0x000fe20000400000 */
[----:B------:R-:W-:Y:S01]  /*7360*/  IMAD.IADD R2, R21, 0x1, R2 ;  /* 0x0000000115027824 */ /* 0x000fe200078e0202 */
[----:B------:R-:W-:Y:S01]  /*7370*/  FSEL R144, R11, R144, P1 ;  /* 0x000000900b907208 */ /* 0x000fe20000800000 */
[----:B------:R-:W-:Y:S01]  /*7380*/  FMUL R21, R138, 0.25 ;  /* 0x3e8000008a157820 */ /* 0x000fe20000400000 */
[----:B------:R-:W-:Y:S01]  /*7390*/  FSEL R140, R13, R140, P1 ;  /* 0x0000008c0d8c7208 */ /* 0x000fe20000800000 */
[----:B------:R-:W-:Y:S01]  /*73a0*/  FMUL R11, R132, 0.25 ;  /* 0x3e800000840b7820 */ /* 0x000fe20000400000 */
[----:B------:R-:W-:Y:S01]  /*73b0*/  LOP3.LUT R158, R18, 0xff800000, RZ, 0xc0, !PT ;  /* 0xff800000129e7812 */ /* 0x000fe200078ec0ff */
[----:B------:R-:W-:Y:S01]  /*73c0*/  FMUL R13, R128, 0.25 ;  /* 0x3e800000800d7820 */ /* 0x000fe20000400000 */
[----:B------:R-:W-:Y:S01]  /*73d0*/  FSEL R141, R12, R141, P1 ;  /* 0x0000008d0c8d7208 */ /* 0x000fe20000800000 */
[----:B------:R-:W-:Y:S01]  /*73e0*/  FMUL R12, R133, 0.25 ;  /* 0x3e800000850c7820 */ /* 0x000fe20000400000 */
[----:B------:R-:W-:Y:S01]  /*73f0*/  FSEL R97, R14, R97, P1 ;  /* 0x000000610e617208 */ /* 0x000fe20000800000 */
[----:B------:R-:W-:Y:S01]  /*7400*/  FMUL R14, R89, 0.25 ;  /* 0x3e800000590e7820 */ /* 0x000fe20000400000 */
[----:B------:R-:W-:Y:S01]  /*7410*/  LOP3.LUT R157, R44, 0xff800000, RZ, 0xc0, !PT ;  /* 0xff8000002c9d7812 */ /* 0x000fe200078ec0ff */
[----:B------:R-:W-:Y:S01]  /*7420*/  @!P5 FMUL R123, R123, 16777216 ;  /* 0x4b8000007b7bd820 */ /* 0x000fe20000400000 */
[----:B------:R-:W-:Y:S01]  /*7430*/  I2FP.F32.S32 R45, R158 ;  /* 0x0000009e002d7245 */ /* 0x000fe20000201400 */
[----:B------:R-:W-:Y:S01]  /*7440*/  IMAD.IADD R158, R33, 0x1, -R158 ;  /* 0x00000001219e7824 */ /* 0x000fe200078e0a9e */
[----:B------:R-:W-:Y:S01]  /*7450*/  FSEL R21, R21, R138, P2 ;  /* 0x0000008a15157208 */ /* 0x000fe20001000000 */
        /* <DEDUP_REMOVED lines=8> */
[----:B0-----:R-:W-:Y:S01]  /*74e0*/  FMUL R63, R159, R122 ;  /* 0x0000007a9f3f7220 */ /* 0x001fe20000400000 */
[----:B------:R-:W-:Y:S01]  /*74f0*/  FSEL R133, R12, R133, P1 ;  /* 0x000000850c857208 */ /* 0x000fe20000800000 */
[----:B------:R-:W-:Y:S01]  /*7500*/  FMUL R12, R121, 0.25 ;  /* 0x3e800000790c7820 */ /* 0x000fe20000400000 */
[----:B------:R-:W-:Y:S01]  /*7510*/  FSEL R89, R14, R89, P1 ;  /* 0x000000590e597208 */ /* 0x000fe20000800000 */
[----:B------:R-:W-:Y:S01]  /*7520*/  FMUL R14, R77, 0.25 ;  /* 0x3e8000004d0e7820 */ /* 0x000fe20000400000 */
[----:B------:R-:W-:Y:S01]  /*7530*/  I2FP.F32.S32 R57, R157 ;  /* 0x0000009d00397245 */ /* 0x000fe20000201400 */
[----:B------:R-:W-:Y:S01]  /*7540*/  FMUL R122, R159, R8 ;  /* 0x000000089f7a7220 */ /* 0x000fe20000400000 */
[----:B------:R-:W-:-:S02]  /*7550*/  IMAD.MOV.U32 R8, RZ, RZ, 0x3dc6b27f ;  /* 0x3dc6b27fff087424 */ /* 0x000fc400078e00ff */
[----:B------:R-:W-:Y:S01]  /*7560*/  FADD R158, R158, -1 ;  /* 0xbf8000009e9e7421 */ /* 0x000fe20000000000 */
[----:B------:R-:W-:Y:S01]  /*7570*/  IMAD.IADD R157, R32, 0x1, -R157 ;  /* 0x00000001209d7824 */ /* 0x000fe200078e0a9d */
[----:B------:R-:W-:Y:S01]  /*7580*/  FSEL R18, RZ, -23, P3 ;  /* 0xc1b80000ff127808 */ /* 0x000fe20001800000 */
[----:B------:R-:W-:Y:S01]  /*7590*/  FMUL R64, R159, R123 ;  /* 0x0000007b9f407220 */ /* 0x000fe20000400000 */
[----:B------:R-:W-:Y:S01]  /*75a0*/  FSEL R124, R11, R124, P1 ;  /* 0x0000007c0b7c7208 */ /* 0x000fe20000800000 */
[----:B------:R-:W-:Y:S01]  /*75b0*/  FMUL R11, R112, 0.25 ;  /* 0x3e800000700b7820 */ /* 0x000fe20000400000 */
[----:B------:R-:W-:Y:S01]  /*75c0*/  FSETP.GEU.AND P3, PT, |R10|, 1.175494350822287508e-38, PT ;  /* 0x008000000a00780b */ /* 0x000fe20003f6e200 */
[----:B------:R-:W-:Y:S01]  /*75d0*/  FMUL R123, R159, R9 ;  /* 0x000000099f7b7220 */ /* 0x000fe20000400000 */
[----:B------:R-:W-:Y:S01]  /*75e0*/  FSEL R30, R15, R30, P2 ;  /* 0x0000001e0f1e7208 */ /* 0x000fe20001000000 */
[----:B------:R-:W-:Y:S01]  /*75f0*/  FMUL R15, R136, 0.25 ;  /* 0x3e800000880f7820 */ /* 0x000fe20000400000 */
[----:B------:R-:W-:Y:S01]  /*7600*/  FSEL R120, R13, R120, P1 ;  /* 0x000000780d787208 */ /* 0x000fe20000800000 */
[----:B------:R-:W-:Y:S01]  /*7610*/  FMUL R13, R108, 0.25 ;  /* 0x3e8000006c0d7820 */ /* 0x000fe20000400000 */
[----:B------:R-:W-:Y:S01]  /*7620*/  FSEL R121, R12, R121, P1 ;  /* 0x000000790c797208 */ /* 0x000fe20000800000 */
[----:B------:R-:W-:Y:S01]  /*7630*/  FADD R157, R157, -1 ;  /* 0xbf8000009d9d7421 */ /* 0x000fe20000000000 */
[----:B------:R-:W-:Y:S01]  /*7640*/  FSEL R77, R14, R77, P1 ;  /* 0x0000004d0e4d7208 */ /* 0x000fe20000800000 */
[C---:B------:R-:W-:Y:S01]  /*7650*/  FFMA.FTZ R9, R158.reuse, R8, -0.16845393180847167969 ;  /* 0xbe2c7f309e097423 */ /* 0x040fe20000010008 */
[----:B------:R-:W-:Y:S01]  /*7660*/  FMUL R12, R113, 0.25 ;  /* 0x3e800000710c7820 */ /* 0x000fe20000400000 */
[----:B------:R-:W-:Y:S01]  /*7670*/  FMUL R14, R69, 0.25 ;  /* 0x3e800000450e7820 */ /* 0x000fe20000400000 */
[----:B------:R-:W-:Y:S01]  /*7680*/  FSEL R112, R11, R112, P1 ;  /* 0x000000700b707208 */ /* 0x000fe20000800000 */
[----:B------:R-:W-:Y:S01]  /*7690*/  FFMA.FTZ R9, R158, R9, 0.1716887056827545166 ;  /* 0x3e2fcf2a9e097423 */ /* 0x000fe20000010009 */
[----:B------:R-:W-:Y:S01]  /*76a0*/  FFMA.FTZ R8, R157, R8, -0.16845393180847167969 ;  /* 0xbe2c7f309d087423 */ /* 0x000fe20000010008 */
        /* <DEDUP_REMOVED lines=9> */
[----:B------:R-:W-:Y:S01]  /*7740*/  @P1 FMUL R10, R10, 0.25 ;  /* 0x3e8000000a0a1820 */ /* 0x000fe20000400000 */
[----:B------:R-:W-:Y:S01]  /*7750*/  FFMA.FTZ R9, R158, R9, -0.17900948226451873779 ;  /* 0xbe374e439e097423 */ /* 0x000fe20000010009 */
[----:B------:R-:W-:Y:S01]  /*7760*/  FFMA.FTZ R8, R157, R8, 0.1716887056827545166 ;  /* 0x3e2fcf2a9d087423 */ /* 0x000fe20000010008 */
[----:B------:R-:W-:Y:S01]  /*7770*/  FSEL R104, R11, R104, P1 ;  /* 0x000000680b687208 */ /* 0x000fe20000800000 */
[----:B------:R-:W-:Y:S01]  /*7780*/  FMUL R11, R92, 0.25 ;  /* 0x3e8000005c0b7820 */ /* 0x000fe20000400000 */
[----:B------:R-:W-:Y:S01]  /*7790*/  FSEL R116, R15, R116, P1 ;  /* 0x000000740f747208 */ /* 0x000fe20000800000 */
[----:B------:R-:W-:Y:S01]  /*77a0*/  @!P3 FMUL R10, R10, 16777216 ;  /* 0x4b8000000a0ab820 */ /* 0x000fe20000400000 */
[----:B------:R-:W-:Y:S01]  /*77b0*/  FSEL R100, R13, R100, P1 ;  /* 0x000000640d647208 */ /* 0x000fe20000800000 */
[----:B------:R-:W-:Y:S01]  /*77c0*/  FMUL R15, R96, 0.25 ;  /* 0x3e800000600f7820 */ /* 0x000fe20000400000 */
[----:B------:R-:W-:Y:S01]  /*77d0*/  FSEL R101, R12, R101, P1 ;  /* 0x000000650c657208 */ /* 0x000fe20000800000 */
[----:B------:R-:W-:Y:S01]  /*77e0*/  FMUL R13, R88, 0.25 ;  /* 0x3e800000580d7820 */ /* 0x000fe20000400000 */
[----:B------:R-:W-:Y:S01]  /*77f0*/  FSEL R150, R69, R56, P1 ;  /* 0x0000003845967208 */ /* 0x000fe20000800000 */
[C---:B------:R-:W-:Y:S01]  /*7800*/  FFMA.FTZ R9, R158.reuse, R9, 0.20512372255325317383 ;  /* 0x3e520bf49e097423 */ /* 0x040fe20000010009 */
[----:B------:R-:W-:Y:S01]  /*7810*/  FFMA.FTZ R8, R157, R8, -0.17900948226451873779 ;  /* 0xbe374e439d087423 */ /* 0x000fe20000010008 */
[----:B------:R-:W-:Y:S01]  /*7820*/  FMUL R12, R93, 0.25 ;  /* 0x3e8000005d0c7820 */ /* 0x000fe20000400000 */
[----:B------:R-:W-:Y:S01]  /*7830*/  FMUL R56, R49, 0.25 ;  /* 0x3e80000031387820 */ /* 0x000fe20000400000 */
[----:B------:R-:W-:Y:S01]  /*7840*/  FSEL R92, R11, R92, P1 ;  /* 0x0000005c0b5c7208 */ /* 0x000fe20000800000 */
[----:B------:R-:W-:Y:S01]  /*7850*/  FFMA.FTZ R9, R158, R9, -0.24046532809734344482 ;  /* 0xbe763c8b9e097423 */ /* 0x000fe20000010009 */
[----:B------:R-:W-:Y:S01]  /*7860*/  FFMA.FTZ R8, R157, R8, 0.20512372255325317383 ;  /* 0x3e520bf49d087423 */ /* 0x000fe20000010008 */
[----:B------:R-:W-:Y:S01]  /*7870*/  FSEL R96, R15, R96, P1 ;  /* 0x000000600f607208 */ /* 0x000fe20000800000 */
[----:B------:R-:W-:Y:S01]  /*7880*/  FMUL R11, R84, 0.25 ;  /* 0x3e800000540b7820 */ /* 0x000fe20000400000 */
[----:B------:R-:W-:Y:S01]  /*7890*/  FSEL R88, R13, R88, P1 ;  /* 0x000000580d587208 */ /* 0x000fe20000800000 */
[----:B------:R-:W0:Y:S01]  /*78a0*/  MUFU.RCP R10, R10 ;  /* 0x0000000a000a7308 */ /* 0x000e220000001000 */
[----:B------:R-:W-:Y:S01]  /*78b0*/  FSEL R93, R12, R93, P1 ;  /* 0x0000005d0c5d7208 */ /* 0x000fe20000800000 */
[----:B------:R-:W-:Y:S01]  /*78c0*/  FMUL R13, R80, 0.25 ;  /* 0x3e800000500d7820 */ /* 0x000fe20000400000 */
[----:B------:R-:W-:Y:S01]  /*78d0*/  FMUL R15, R76, 0.25 ;  /* 0x3e8000004c0f7820 */ /* 0x000fe20000400000 */
[----:B------:R-:W-:Y:S01]  /*78e0*/  FSEL R49, R56, R49, P1 ;  /* 0x0000003138317208 */ /* 0x000fe20000800000 */
[----:B------:R-:W-:Y:S01]  /*78f0*/  FMUL R12, R81, 0.25 ;  /* 0x3e800000510c7820 */ /* 0x000fe20000400000 */
[----:B------:R-:W-:Y:S01]  /*7900*/  FMUL R61, R48, 0.25 ;  /* 0x3e800000303d7820 */ /* 0x000fe20000400000 */
[----:B------:R-:W-:Y:S01]  /*7910*/  FMUL R56, R37, 0.25 ;  /* 0x3e80000025387820 */ /* 0x000fe20000400000 */
[----:B------:R-:W-:Y:S01]  /*7920*/  FFMA.FTZ R9, R158, R9, 0.28857114911079406738 ;  /* 0x3e93bf999e097423 */ /* 0x000fe20000010009 */
[----:B------:R-:W-:Y:S01]  /*7930*/  FFMA.FTZ R8, R157, R8, -0.24046532809734344482 ;  /* 0xbe763c8b9d087423 */ /* 0x000fe20000010008 */
[----:B------:R-:W-:Y:S01]  /*7940*/  FSEL R84, R11, R84, P1 ;  /* 0x000000540b547208 */ /* 0x000fe20000800000 */
[----:B------:R-:W-:Y:S01]  /*7950*/  @!P5 FMUL R134, R134, 16777216 ;  /* 0x4b8000008686d820 */ /* 0x000fe20000400000 */
[----:B------:R-:W-:Y:S01]  /*7960*/  FSEL R80, R13, R80, P1 ;  /* 0x000000500d507208 */ /* 0x000fe20000800000 */
[----:B------:R-:W-:Y:S01]  /*7970*/  FMUL R13, R72, 0.25 ;  /* 0x3e800000480d7820 */ /* 0x000fe20000400000 */
[----:B------:R-:W-:Y:S01]  /*7980*/  FSEL R11, R15, R76, P1 ;  /* 0x0000004c0f0b7208 */ /* 0x000fe20000800000 */
[----:B------:R-:W-:Y:S01]  /*7990*/  FMUL R15, R68, 0.25 ;  /* 0x3e800000440f7820 */ /* 0x000fe20000400000 */
[----:B------:R-:W-:Y:S01]  /*79a0*/  FSEL R81, R12, R81, P1 ;  /* 0x000000510c517208 */ /* 0x000fe20000800000 */
[----:B------:R-:W-:Y:S01]  /*79b0*/  FFMA.FTZ R9, R158, R9, -0.36067417263984680176 ;  /* 0xbeb8aa499e097423 */ /* 0x000fe20000010009 */
[----:B------:R-:W-:Y:S01]  /*79c0*/  FSEL R48, R61, R48, P1 ;  /* 0x000000303d307208 */ /* 0x000fe20000800000 */
[----:B------:R-:W-:Y:S01]  /*79d0*/  FFMA.FTZ R8, R157, R8, 0.28857114911079406738 ;  /* 0x3e93bf999d087423 */ /* 0x000fe20000010008 */
[----:B------:R-:W-:Y:S01]  /*79e0*/  FSEL R37, R56, R37, P1 ;  /* 0x0000002538257208 */ /* 0x000fe20000800000 */
[----:B------:R-:W-:Y:S01]  /*79f0*/  FMUL R12, R73, 0.25 ;  /* 0x3e800000490c7820 */ /* 0x000fe20000400000 */
[----:B------:R-:W-:Y:S01]  /*7a00*/  FMUL R61, R36, 0.25 ;  /* 0x3e800000243d7820 */ /* 0x000fe20000400000 */
[----:B------:R-:W-:Y:S01]  /*7a10*/  FMUL R56, R29, 0.25 ;  /* 0x3e8000001d387820 */ /* 0x000fe20000400000 */
[----:B------:R-:W-:Y:S01]  /*7a20*/  @!P5 FMUL R130, R130, 16777216 ;  /* 0x4b8000008282d820 */ /* 0x000fe20000400000 */
[----:B------:R-:W-:Y:S01]  /*7a30*/  FFMA.FTZ R9, R158, R9, 0.48089820146560668945 ;  /* 0x3ef6384a9e097423 */ /* 0x000fe20000010009 */
[----:B------:R-:W-:Y:S01]  /*7a40*/  FFMA.FTZ R8, R157, R8, -0.36067417263984680176 ;  /* 0xbeb8aa499d087423 */ /* 0x000fe20000010008 */
[----:B------:R-:W-:Y:S01]  /*7a50*/  FSEL R13, R13, R72, P1 ;  /* 0x000000480d0d7208 */ /* 0x000fe20000800000 */
[----:B------:R-:W-:Y:S01]  /*7a60*/  @!P5 FMUL R99, R99, 16777216 ;  /* 0x4b8000006363d820 */ /* 0x000fe20000400000 */
[----:B------:R-:W-:Y:S01]  /*7a70*/  FSEL R15, R15, R68, P1 ;  /* 0x000000440f0f7208 */ /* 0x000fe20000800000 */
[----:B------:R-:W-:Y:S01]  /*7a80*/  @!P5 FMUL R51, R51, 16777216 ;  /* 0x4b8000003333d820 */ /* 0x000fe20000400000 */
[----:B------:R-:W-:Y:S01]  /*7a90*/  FSEL R44, RZ, -23, P4 ;  /* 0xc1b80000ff2c7808 */ /* 0x000fe20002000000 */
[----:B------:R-:W-:Y:S01]  /*7aa0*/  @!P5 FMUL R43, R43, 16777216 ;  /* 0x4b8000002b2bd820 */ /* 0x000fe20000400000 */
[----:B------:R-:W-:Y:S01]  /*7ab0*/  FSEL R12, R12, R73, P1 ;  /* 0x000000490c0c7208 */ /* 0x000fe20000800000 */
        /* <DEDUP_REMOVED lines=23> */
[C---:B------:R-:W-:Y:S01]  /*7c30*/  FMUL R60, R159.reuse, R134 ;  /* 0x000000869f3c7220 */ /* 0x040fe20000400000 */
[----:B------:R-:W-:Y:S01]  /*7c40*/  FMUL R61, R159, R130 ;  /* 0x000000829f3d7220 */ /* 0x000fe20000400000 */
[----:B------:R-:W-:Y:S01]  /*7c50*/  @!P3 FMUL R104, R104, 16777216 ;  /* 0x4b8000006868b820 */ /* 0x000fe20000400000 */
[----:B------:R-:W-:Y:S01]  /*7c60*/  @!P3 FMUL R89, R89, 16777216 ;  /* 0x4b8000005959b820 */ /* 0x000fe20000400000 */
[----:B------:R-:W-:Y:S01]  /*7c70*/  FFMA.FTZ R9, R158, R9, -0.72134751081466674805 ;  /* 0xbf38aa3b9e097423 */ /* 0x000fe20000010009 */
[----:B------:R-:W-:Y:S01]  /*7c80*/  FFMA.FTZ R8, R157, R8, 0.48089820146560668945 ;  /* 0x3ef6384a9d087423 */ /* 0x000fe20000010008 */
        /* <DEDUP_REMOVED lines=38> */
[C---:B------:R-:W-:Y:S01]  /*7ef0*/  FMUL R130, R159.reuse, R51 ;  /* 0x000000339f827220 */ /* 0x040fe20000400000 */
[----:B------:R-:W-:Y:S01]  /*7f00*/  FMUL R134, R159, R43 ;  /* 0x0000002b9f867220 */ /* 0x000fe20000400000 */
[----:B------:R-:W-:Y:S01]  /*7f10*/  @!P3 FMUL R129, R129, 16777216 ;  /* 0x4b8000008181b820 */ /* 0x000fe20000400000 */
[----:B------:R-:W-:Y:S01]  /*7f20*/  @!P3 FMUL R128, R128, 16777216 ;  /* 0x4b8000008080b820 */ /* 0x000fe20000400000 */
[----:B------:R-:W-:Y:S01]  /*7f30*/  @!P3 FMUL R120, R120, 16777216 ;  /* 0x4b8000007878b820 */ /* 0x000fe20000400000 */
[----:B------:R-:W-:Y:S01]  /*7f40*/  @!P3 FMUL R97, R97, 16777216 ;  /* 0x4b8000006161b820 */ /* 0x000fe20000400000 */
[----:B------:R-:W-:Y:S01]  /*7f50*/  @!P3 FMUL R88, R88, 16777216 ;  /* 0x4b8000005858b820 */ /* 0x000fe20000400000 */
[----:B------:R-:W-:Y:S01]  /*7f60*/  FFMA.FTZ R25, R57, 1.1920928955078125e-07, R44 ;  /* 0x3400000039197823 */ /* 0x000fe2000001002c */
        /* <DEDUP_REMOVED lines=12> */
[----:B0-----:R-:W-:Y:S01]  /*8030*/  FMUL R99, R10, R112 ;  /* 0x000000700a637220 */ /* 0x001fe20000400000 */
[----:B------:R-:W-:Y:S01]  /*8040*/  FFMA.FTZ R28, R45, 1.1920928955078125e-07, R18 ;  /* 0x340000002d1c7823 */ /* 0x000fe20000010012 */
[C---:B------:R-:W-:Y:S01]  /*8050*/  FMUL R57, R159.reuse, R90 ;  /* 0x0000005a9f397220 */ /* 0x040fe20000400000 */
[C---:B------:R-:W-:Y:S01]  /*8060*/  FMUL R44, R159.reuse, R83 ;  /* 0x000000539f2c7220 */ /* 0x040fe20000400000 */
        /* <DEDUP_REMOVED lines=59> */
[----:B------:R-:W-:Y:S01]  /*8420*/  FMUL R35, R159, R34 ;  /* 0x000000229f237220 */ /* 0x000fe20000400000 */
[C---:B------:R-:W-:Y:S01]  /*8430*/  FMUL R105, R10.reuse, R104 ;  /* 0x000000680a697220 */ /* 0x040fe20000400000 */
[----:B------:R-:W-:Y:S01]  /*8440*/  FMUL R46, R10, R89 ;  /* 0x000000590a2e7220 */ /* 0x000fe20000400000 */
[----:B------:R-:W-:Y:S01]  /*8450*/  FMUL R9, R158, R9 ;  /* 0x000000099e097220 */ /* 0x000fe20000400000 */
[----:B------:R-:W-:Y:S01]  /*8460*/  FFMA.FTZ R8, R157, R8, -0.72134751081466674805 ;  /* 0xbf38aa3b9d087423 */ /* 0x000fe20000010008 */
        /* <DEDUP_REMOVED lines=100> */
[----:B------:R-:W-:Y:S01]  /*8ab0*/  F2FP.BF16.F32.PACK_AB R8, R155, R24 ;  /* 0x000000189b08723e */ /* 0x000fe200000010ff */
[----:B------:R-:W0:Y:S01]  /*8ac0*/  S2R R160, SR_TID.X ;  /* 0x0000000000a07919 */ /* 0x000e220000002100 */
[----:B------:R-:W-:Y:S01]  /*8ad0*/  FFMA.FTZ R77, R158, 1.4426950216293334961, R9 ;  /* 0x3fb8aa3b9e4d7823 */ /* 0x000fe20000010009 */
[----:B------:R-:W-:Y:S01]  /*8ae0*/  FMUL R12, R157, R10 ;  /* 0x0000000a9d0c7220 */ /* 0x000fe20000400000 */
[----:B------:R-:W-:-:S02]  /*8af0*/  F2FP.BF16.F32.PACK_AB R9, R29, R156 ;  /* 0x0000009c1d09723e */ /* 0x000fc400000010ff */
[----:B------:R-:W-:Y:S01]  /*8b00*/  F2FP.BF16.F32.PACK_AB R10, R34, R159 ;  /* 0x0000009f220a723e */ /* 0x000fe200000010ff */
[----:B------:R-:W-:Y:S01]  /*8b10*/  FFMA.FTZ R12, R157, 1.4426950216293334961, R12 ;  /* 0x3fb8aa3b9d0c7823 */ /* 0x000fe2000001000c */
[----:B------:R-:W-:Y:S01]  /*8b20*/  F2FP.BF16.F32.PACK_AB R11, R31, R142 ;  /* 0x0000008e1f0b723e */ /* 0x000fe200000010ff */
[----:B------:R-:W-:Y:S01]  /*8b30*/  FADD R77, R28, R77 ;  /* 0x0000004d1c4d7221 */ /* 0x000fe20000000000 */
[----:B------:R-:W-:Y:S01]  /*8b40*/  ISETP.GE.U32.AND P2, PT, R33, 0x7f800000, PT ;  /* 0x7f8000002100780c */ /* 0x000fe20003f46070 */
[----:B------:R-:W-:Y:S01]  /*8b50*/  FADD R80, R25, R12 ;  /* 0x0000000c19507221 */ /* 0x000fe20000000000 */
[----:B------:R-:W-:Y:S01]  /*8b60*/  F2FP.BF16.F32.PACK_AB R25, R37, R26 ;  /* 0x0000001a2519723e */ /* 0x000fe200000010ff */
[----:B------:R-:W-:Y:S01]  /*8b70*/  STSM.16.M88.4 [R4], R8 ;  /* 0x0000000804007844 */ /* 0x000fe20000000200 */
[----:B------:R-:W-:Y:S02]  /*8b80*/  F2FP.BF16.F32.PACK_AB R26, R38, R35 ;  /* 0x00000023261a723e */ /* 0x000fe400000010ff */
[----:B------:R-:W-:Y:S01]  /*8b90*/  ISETP.GE.U32.AND P3, PT, R32, 0x7f800000, PT ;  /* 0x7f8000002000780c */ /* 0x000fe20003f66070 */
[----:B------:R-:W-:Y:S01]  /*8ba0*/  BAR.SYNC.DEFER_BLOCKING 0x0 ;  /* 0x0000000000007b1d */ /* 0x000fe20000010000 */
[----:B------:R-:W-:-:S02]  /*8bb0*/  FSETP.NEU.AND P1, PT, R33, RZ, PT ;  /* 0x000000ff2100720b */ /* 0x000fc40003f2d000 */
[----:B------:R-:W-:Y:S02]  /*8bc0*/  F2FP.BF16.F32.PACK_AB R28, R152, R15 ;  /* 0x0000000f981c723e */ /* 0x000fe400000010ff */
[----:B------:R-:W-:Y:S01]  /*8bd0*/  F2FP.BF16.F32.PACK_AB R31, R47, R134 ;  /* 0x000000862f1f723e */ /* 0x000fe200000010ff */
[----:B------:R-:W-:Y:S01]  /*8be0*/  @P2 IMAD.MOV.U32 R24, RZ, RZ, 0x7f800000 ;  /* 0x7f800000ff182424 */ /* 0x000fe200078e00ff */
[----:B------:R-:W-:Y:S02]  /*8bf0*/  F2FP.BF16.F32.PACK_AB R34, R54, R51 ;  /* 0x000000333622723e */ /* 0x000fe400000010ff */
[----:B------:R-:W-:Y:S01]  /*8c00*/  F2FP.BF16.F32.PACK_AB R35, R55, R130 ;  /* 0x000000823723723e */ /* 0x000fe200000010ff */
[----:B------:R-:W-:Y:S01]  /*8c10*/  @P2 FFMA.FTZ R77, R33, R24, +INF ;  /* 0x7f800000214d2423 */ /* 0x000fe20000010018 */
[----:B------:R-:W-:Y:S01]  /*8c20*/  F2FP.BF16.F32.PACK_AB R24, R36, R27 ;  /* 0x0000001b2418723e */ /* 0x000fe200000010ff */
[----:B------:R-:W-:Y:S01]  /*8c30*/  @P3 IMAD.MOV.U32 R29, RZ, RZ, 0x7f800000 ;  /* 0x7f800000ff1d3424 */ /* 0x000fe200078e00ff */
[----:B------:R-:W-:-:S02]  /*8c40*/  F2FP.BF16.F32.PACK_AB R27, R39, R42 ;  /* 0x0000002a271b723e */ /* 0x000fc400000010ff */
[C---:B------:R-:W-:Y:S01]  /*8c50*/  FSETP.NEU.AND P2, PT, R32.reuse, RZ, PT ;  /* 0x000000ff2000720b */ /* 0x040fe20003f4d000 */
[----:B------:R-:W-:Y:S01]  /*8c60*/  @P3 FFMA.FTZ R80, R32, R29, +INF ;  /* 0x7f80000020503423 */ /* 0x000fe2000001001d */
[----:B------:R-:W-:Y:S02]  /*8c70*/  F2FP.BF16.F32.PACK_AB R32, R52, R13 ;  /* 0x0000000d3420723e */ /* 0x000fe400000010ff */
[----:B------:R-:W-:Y:S02]  /*8c80*/  F2FP.BF16.F32.PACK_AB R33, R53, R14 ;  /* 0x0000000e3521723e */ /* 0x000fe400000010ff */
[----:B------:R-:W-:Y:S02]  /*8c90*/  F2FP.BF16.F32.PACK_AB R29, R151, R30 ;  /* 0x0000001e971d723e */ /* 0x000fe400000010ff */
[----:B------:R-:W-:Y:S01]  /*8ca0*/  F2FP.BF16.F32.PACK_AB R30, R50, R43 ;  /* 0x0000002b321e723e */ /* 0x000fe200000010ff */
[----:B------:R-:W3:Y:S01]  /*8cb0*/  LDS.128 R8, [R0] ;  /* 0x0000000000087984 */ /* 0x000ee20000000c00 */
[----:B------:R-:W-:-:S02]  /*8cc0*/  F2FP.BF16.F32.PACK_AB R40, R146, R131 ;  /* 0x000000839228723e */ /* 0x000fc400000010ff */
[----:B------:R-:W-:Y:S01]  /*8cd0*/  F2FP.BF16.F32.PACK_AB R41, R139, R136 ;  /* 0x000000888b29723e */ /* 0x000fe200000010ff */
[----:B------:R-:W-:Y:S01]  /*8ce0*/  BAR.SYNC.DEFER_BLOCKING 0x0 ;  /* 0x0000000000007b1d */ /* 0x000fe20000010000 */
[----:B------:R-:W-:Y:S02]  /*8cf0*/  F2FP.BF16.F32.PACK_AB R42, R123, R58 ;  /* 0x0000003a7b2a723e */ /* 0x000fe400000010ff */
[----:B------:R-:W-:Y:S02]  /*8d00*/  F2FP.BF16.F32.PACK_AB R43, R122, R59 ;  /* 0x0000003b7a2b723e */ /* 0x000fe400000010ff */
[----:B------:R-:W-:Y:S02]  /*8d10*/  F2FP.BF16.F32.PACK_AB R36, R129, R138 ;  /* 0x0000008a8124723e */ /* 0x000fe400000010ff */
[----:B------:R-:W-:Y:S02]  /*8d20*/  F2FP.BF16.F32.PACK_AB R37, R128, R135 ;  /* 0x000000878025723e */ /* 0x000fe400000010ff */
[----:B------:R-:W-:-:S02]  /*8d30*/  F2FP.BF16.F32.PACK_AB R38, R107, R114 ;  /* 0x000000726b26723e */ /* 0x000fc400000010ff */
[----:B------:R-:W-:Y:S02]  /*8d40*/  F2FP.BF16.F32.PACK_AB R39, R74, R115 ;  /* 0x000000734a27723e */ /* 0x000fe400000010ff */
[----:B------:R-:W-:Y:S02]  /*8d50*/  F2FP.BF16.F32.PACK_AB R52, R113, R120 ;  /* 0x000000787134723e */ /* 0x000fe400000010ff */
[----:B------:R-:W-:Y:S02]  /*8d60*/  F2FP.BF16.F32.PACK_AB R53, R96, R121 ;  /* 0x000000796035723e */ /* 0x000fe400000010ff */
[----:B------:R-:W-:Y:S02]  /*8d70*/  F2FP.BF16.F32.PACK_AB R54, R90, R75 ;  /* 0x0000004b5a36723e */ /* 0x000fe400000010ff */
[----:B------:R-:W-:Y:S02]  /*8d80*/  F2FP.BF16.F32.PACK_AB R55, R83, R98 ;  /* 0x000000625337723e */ /* 0x000fe400000010ff */
[----:B------:R-:W-:-:S02]  /*8d90*/  F2FP.BF16.F32.PACK_AB R48, R84, R81 ;  /* 0x000000515430723e */ /* 0x000fc400000010ff */
[----:B------:R-:W-:Y:S01]  /*8da0*/  F2FP.BF16.F32.PACK_AB R49, R85, R88 ;  /* 0x000000585531723e */ /* 0x000fe200000010ff */
[----:B------:R-:W-:Y:S01]  /*8db0*/  STSM.16.M88.4 [R4], R24 ;  /* 0x0000001804007844 */ /* 0x000fe20000000200 */
[----:B------:R-:W-:Y:S01]  /*8dc0*/  F2FP.BF16.F32.PACK_AB R50, R86, R45 ;  /* 0x0000002d5632723e */ /* 0x000fe200000010ff */
[----:B------:R-:W4:Y:S01]  /*8dd0*/  LDC R81, c[0x0][0x278] ;  /* 0x00009e00ff517b82 */ /* 0x000f220000000800 */
[----:B------:R-:W-:-:S07]  /*8de0*/  F2FP.BF16.F32.PACK_AB R51, R87, R44 ;  /* 0x0000002c5733723e */ /* 0x000fce00000010ff */
[----:B------:R-:W-:Y:S01]  /*8df0*/  BAR.SYNC.DEFER_BLOCKING 0x0 ;  /* 0x0000000000007b1d */ /* 0x000fe20000010000 */
[----:B------:R-:W-:Y:S02]  /*8e00*/  F2FP.BF16.F32.PACK_AB R45, R93, R46 ;  /* 0x0000002e5d2d723e */ /* 0x000fe400000010ff */
[----:B------:R-:W-:Y:S02]  /*8e10*/  F2FP.BF16.F32.PACK_AB R44, R92, R89 ;  /* 0x000000595c2c723e */ /* 0x000fe400000010ff */
[----:B------:R-:W-:Y:S02]  /*8e20*/  F2FP.BF16.F32.PACK_AB R46, R94, R57 ;  /* 0x000000395e2e723e */ /* 0x000fe400000010ff */
[----:B------:R-:W-:Y:S02]  /*8e30*/  F2FP.BF16.F32.PACK_AB R47, R95, R56 ;  /* 0x000000385f2f723e */ /* 0x000fe400000010ff */
[----:B------:R-:W-:Y:S01]  /*8e40*/  F2FP.BF16.F32.PACK_AB R56, R100, R97 ;  /* 0x000000616438723e */ /* 0x000fe200000010ff */
[----:B------:R-:W2:Y:S01]  /*8e50*/  LDC.64 R94, c[0x0][0x270] ;  /* 0x00009c00ff5e7b82 */ /* 0x000ea20000000a00 */
[----:B------:R-:W-:-:S02]  /*8e60*/  F2FP.BF16.F32.PACK_AB R57, R101, R104 ;  /* 0x000000686539723e */ /* 0x000fc400000010ff */
[----:B------:R-:W-:Y:S02]  /*8e70*/  F2FP.BF16.F32.PACK_AB R58, R102, R73 ;  /* 0x00000049663a723e */ /* 0x000fe400000010ff */
[----:B------:R-:W-:Y:S02]  /*8e80*/  F2FP.BF16.F32.PACK_AB R59, R103, R72 ;  /* 0x00000048673b723e */ /* 0x000fe400000010ff */
[----:B------:R-:W-:Y:S01]  /*8e90*/  F2FP.BF16.F32.PACK_AB R72, R108, R105 ;  /* 0x000000696c48723e */ /* 0x000fe200000010ff */
[----:B------:R-:W5:Y:S01]  /*8ea0*/  LDC.64 R100, c[0x0][0x228] ;  /* 0x00008a00ff647b82 */ /* 0x000f620000000a00 */
        /* <DEDUP_REMOVED lines=12> */
[----:B------:R-:W-:Y:S01]  /*8f70*/  F2FP.BF16.F32.PACK_AB R127, R127, R64 ;  /* 0x000000407f7f723e */ /* 0x000fe200000010ff */
[----:B--2---:R-:W-:Y:S01]  /*8f80*/  IMAD R64, R244, R94, RZ ;  /* 0x0000005ef4407224 */ /* 0x004fe200078e02ff */
[----:B------:R-:W-:Y:S02]  /*8f90*/  F2FP.BF16.F32.PACK_AB R134, R60, R61 ;  /* 0x0000003d3c86723e */ /* 0x000fe400000010ff */
[----:B------:R-:W-:Y:S01]  /*8fa0*/  F2FP.BF16.F32.PACK_AB R135, R23, R62 ;  /* 0x0000003e1787723e */ /* 0x000fe200000010ff */
[----:B------:R-:W-:Y:S01]  /*8fb0*/  IMAD.SHL.U32 R23, R64, 0x2, RZ ;  /* 0x0000000240177824 */ /* 0x000fe200078e00ff */
[----:B------:R-:W-:Y:S01]  /*8fc0*/  F2FP.BF16.F32.PACK_AB R132, R132, R79 ;  /* 0x0000004f8484723e */ /* 0x000fe200000010ff */
[----:B------:R-:W-:Y:S01]  /*8fd0*/  IMAD.HI R64, R64, 0x2, RZ ;  /* 0x0000000240407827 */ /* 0x000fe200078e02ff */
[----:B------:R-:W-:Y:S02]  /*8fe0*/  F2FP.BF16.F32.PACK_AB R133, R133, R78 ;  /* 0x0000004e8585723e */ /* 0x000fe400000010ff */
[----:B-1----:R-:W-:-:S02]  /*8ff0*/  LOP3.LUT R242, R242, 0x3f, R243, 0xf8, !PT ;  /* 0x0000003ff2f27812 */ /* 0x002fc400078ef8f3 */
[----:B------:R-:W-:Y:S01]  /*9000*/  F2FP.BF16.F32.PACK_AB R140, R140, R71 ;  /* 0x000000478c8c723e */ /* 0x000fe200000010ff */
[----:B------:R-:W-:Y:S01]  /*9010*/  STSM.16.M88.4 [R4], R28 ;  /* 0x0000001c04007844 */ /* 0x000fe20000000200 */
[----:B------:R-:W-:Y:S01]  /*9020*/  F2FP.BF16.F32.PACK_AB R141, R141, R70 ;  /* 0x000000468d8d723e */ /* 0x000fe200000010ff */
[----:B------:R-:W-:Y:S01]  /*9030*/  IMAD R65, R242, R95, RZ ;  /* 0x0000005ff2417224 */ /* 0x000fe200078e02ff */
[----:B0-----:R-:W-:Y:S01]  /*9040*/  SHF.R.U32.HI R160, RZ, 0x6, R160 ;  /* 0x00000006ffa07819 */ /* 0x001fe200000116a0 */
[----:B------:R-:W-:Y:S01]  /*9050*/  BAR.SYNC.DEFER_BLOCKING 0x0 ;  /* 0x0000000000007b1d */ /* 0x000fe20000010000 */
[----:B------:R-:W-:Y:S01]  /*9060*/  F2FP.BF16.F32.PACK_AB R142, R18, R21 ;  /* 0x00000015128e723e */ /* 0x000fe200000010ff */
[----:B------:R-:W-:Y:S01]  /*9070*/  IMAD.SHL.U32 R68, R65, 0x2, RZ ;  /* 0x0000000241447824 */ /* 0x000fe200078e00ff */
[----:B------:R-:W-:Y:S02]  /*9080*/  SGXT.U32 R160, R160, 0x1 ;  /* 0x00000001a0a0781a */ /* 0x000fe40000000000 */
[----:B------:R-:W-:Y:S01]  /*9090*/  F2FP.BF16.F32.PACK_AB R143, R17, R22 ;  /* 0x00000016118f723e */ /* 0x000fe200000010ff */
[----:B------:R-:W-:Y:S01]  /*90a0*/  IMAD.HI R17, R65, 0x2, RZ ;  /* 0x0000000241117827 */ /* 0x000fe200078e02ff */
[----:B-----5:R-:W-:-:S02]  /*90b0*/  IADD3 R23, P3, P4, R68, R100, R23 ;  /* 0x0000006444177210 */ /* 0x020fc40007c7e017 */
[----:B------:R-:W-:Y:S01]  /*90c0*/  F2FP.BF16.F32.PACK_AB R148, R148, R67 ;  /* 0x000000439494723e */ /* 0x000fe200000010ff */
[----:B----4-:R-:W-:Y:S01]  /*90d0*/  IMAD R84, R160, R81, RZ ;  /* 0x00000051a0547224 */ /* 0x010fe200078e02ff */
[----:B------:R-:W-:Y:S02]  /*90e0*/  IADD3.X R17, R17, R101, R64, P3, P4 ;  /* 0x0000006511117210 */ /* 0x000fe40001fe8440 */
[----:B------:R-:W-:Y:S01]  /*90f0*/  F2FP.BF16.F32.PACK_AB R149, R149, R66 ;  /* 0x000000429595723e */ /* 0x000fe200000010ff */
[----:B------:R-:W-:Y:S01]  /*9100*/  IMAD R76, R81, 0x2, R84 ;  /* 0x00000002514c7824 */ /* 0x000fe200078e0254 */
[----:B------:R-:W-:Y:S02]  /*9110*/  F2FP.BF16.F32.PACK_AB R151, R5, R16 ;  /* 0x000000100597723e */ /* 0x000fe400000010ff */
[----:B------:R-:W-:Y:S01]  /*9120*/  F2FP.BF16.F32.PACK_AB R150, R6, R7 ;  /* 0x000000070696723e */ /* 0x000fe200000010ff */
[----:B------:R-:W-:Y:S01]  /*9130*/  IMAD R86, R81, 0x2, R76 ;  /* 0x0000000251567824 */ /* 0x000fe200078e024c */
[----:B------:R-:W-:-:S02]  /*9140*/  LEA R6, P3, R84, R23, 0x1 ;  /* 0x0000001754067211 */ /* 0x000fc400078608ff */
[----:B------:R-:W-:Y:S01]  /*9150*/  LEA R78, P4, R76, R23, 0x1 ;  /* 0x000000174c4e7211 */ /* 0x000fe200078808ff */
[C---:B------:R-:W-:Y:S01]  /*9160*/  IMAD R88, R81.reuse, 0x2, R86 ;  /* 0x0000000251587824 */ /* 0x040fe200078e0256 */
[----:B------:R-:W-:Y:S01]  /*9170*/  LEA.HI.X.SX32 R7, R84, R17, 0x1, P3 ;  /* 0x0000001154077211 */ /* 0x000fe200018f0eff */
[----:B------:R-:W0:Y:S01]  /*9180*/  LDS.128 R24, [R0] ;  /* 0x0000000000187984 */ /* 0x000e220000000c00 */
[----:B------:R-:W-:Y:S01]  /*9190*/  BAR.SYNC.DEFER_BLOCKING 0x0 ;  /* 0x0000000000007b1d */ /* 0x000fe20000010000 */
[C---:B------:R-:W-:Y:S01]  /*91a0*/  IMAD R90, R81.reuse, 0x2, R88 ;  /* 0x00000002515a7824 */ /* 0x040fe200078e0258 */
[----:B------:R-:W-:Y:S02]  /*91b0*/  LEA R82, P3, R86, R23, 0x1 ;  /* 0x0000001756527211 */ /* 0x000fe400078608ff */
[-C--:B------:R-:W-:Y:S01]  /*91c0*/  LEA.HI.X.SX32 R79, R76, R17.reuse, 0x1, P4 ;  /* 0x000000114c4f7211 */ /* 0x080fe200020f0eff */
[----:B------:R-:W-:Y:S01]  /*91d0*/  IMAD R92, R81, 0x2, R90 ;  /* 0x00000002515c7824 */ /* 0x000fe200078e025a */
[----:B------:R-:W-:-:S02]  /*91e0*/  LEA.HI.X.SX32 R83, R86, R17, 0x1, P3 ;  /* 0x0000001156537211 */ /* 0x000fc400018f0eff */
[----:B------:R-:W-:Y:S01]  /*91f0*/  LEA R84, P3, R88, R23, 0x1 ;  /* 0x0000001758547211 */ /* 0x000fe200078608ff */
[C---:B------:R-:W-:Y:S01]  /*9200*/  IMAD R94, R81.reuse, 0x2, R92 ;  /* 0x00000002515e7824 */ /* 0x040fe200078e025c */
[----:B---3--:R-:W-:Y:S02]  /*9210*/  PRMT R21, R8, 0x7632, R21 ;  /* 0x0000763208157816 */ /* 0x008fe40000000015 */
[----:B------:R-:W-:Y:S01]  /*9220*/  LEA.HI.X.SX32 R85, R88, R17, 0x1, P3 ;  /* 0x0000001158557211 */ /* 0x000fe200018f0eff */
[----:B------:R-:W-:Y:S01]  /*9230*/  IMAD R96, R81, 0x2, R94 ;  /* 0x0000000251607824 */ /* 0x000fe200078e025e */
[----:B------:R-:W-:Y:S02]  /*9240*/  PRMT R87, R11, 0x7632, R87 ;  /* 0x000076320b577816 */ /* 0x000fe40000000057 */
[----:B------:R-:W-:Y:S01]  /*9250*/  FSEL R77, R77, -INF , P1 ;  /* 0xff8000004d4d7808 */ /* 0x000fe20000800000 */
[----:B------:R-:W-:Y:S01]  /*9260*/  IMAD R98, R81, 0x2, R96 ;  /* 0x0000000251627824 */ /* 0x000fe200078e0260 */
[----:B------:R-:W-:-:S03]  /*9270*/  FSEL R80, R80, -INF , P2 ;  /* 0xff80000050507808 */ /* 0x000fc60001000000 */
[C---:B------:R-:W-:Y:S02]  /*9280*/  IMAD R100, R81.reuse, 0x2, R98 ;  /* 0x0000000251647824 */ /* 0x040fe400078e0262 */
[----:B------:R-:W-:Y:S01]  /*9290*/  FFMA R19, R80, 0.69314718246459960938, R19 ;  /* 0x3f31721850137823 */ /* 0x000fe20000000013 */
[----:B------:R-:W-:Y:S01]  /*92a0*/  STSM.16.M88.4 [R4], R32 ;  /* 0x0000002004007844 */ /* 0x000fe20000000200 */
[C---:B------:R-:W-:Y:S01]  /*92b0*/  IMAD R18, R81.reuse, 0x2, R100 ;  /* 0x0000000251127824 */ /* 0x040fe200078e0264 */
[----:B------:R-:W-:Y:S03]  /*92c0*/  BAR.SYNC.DEFER_BLOCKING 0x0 ;  /* 0x0000000000007b1d */ /* 0x000fe60000010000 */
[----:B------:R-:W-:-:S04]  /*92d0*/  IMAD R22, R81, 0x2, R18 ;  /* 0x0000000251167824 */ /* 0x000fc800078e0212 */
[----:B------:R-:W-:-:S04]  /*92e0*/  IMAD R102, R81, 0x2, R22 ;  /* 0x0000000251667824 */ /* 0x000fc800078e0216 */
[----:B------:R-:W-:-:S04]  /*92f0*/  IMAD R104, R81, 0x2, R102 ;  /* 0x0000000251687824 */ /* 0x000fc800078e0266 */
[----:B------:R-:W-:-:S04]  /*9300*/  IMAD R16, R81, 0x2, R104 ;  /* 0x0000000251107824 */ /* 0x000fc800078e0268 */
[----:B------:R-:W-:-:S04]  /*9310*/  IMAD R106, R81, 0x2, R16 ;  /* 0x00000002516a7824 */ /* 0x000fc800078e0210 */
[C---:B------:R-:W-:Y:S01]  /*9320*/  IMAD R76, R81.reuse, 0x2, R106 ;  /* 0x00000002514c7824 */ /* 0x040fe200078e026a */
[----:B------:R-:W1:Y:S03]  /*9330*/  LDS.128 R28, [R0] ;  /* 0x00000000001c7984 */ /* 0x000e660000000c00 */
[C---:B------:R-:W-:Y:S01]  /*9340*/  IMAD R86, R81.reuse, 0x2, R76 ;  /* 0x0000000251567824 */ /* 0x040fe200078e024c */
[----:B------:R-:W-:Y:S03]  /*9350*/  BAR.SYNC.DEFER_BLOCKING 0x0 ;  /* 0x0000000000007b1d */ /* 0x000fe60000010000 */
[----:B------:R-:W-:-:S04]  /*9360*/  IMAD R108, R81, 0x2, R86 ;  /* 0x00000002516c7824 */ /* 0x000fc800078e0256 */
[----:B------:R-:W-:-:S04]  /*9370*/  IMAD R110, R81, 0x2, R108 ;  /* 0x00000002516e7824 */ /* 0x000fc800078e026c */
[----:B------:R-:W-:Y:S01]  /*9380*/  IMAD R88, R81, 0x2, R110 ;  /* 0x0000000251587824 */ /* 0x000fe200078e026e */
[----:B------:R-:W-:Y:S01]  /*9390*/  STSM.16.M88.4 [R4], R40 ;  /* 0x0000002804007844 */ /* 0x000fe20000000200 */
[----:B------:R-:W-:Y:S06]  /*93a0*/  BAR.SYNC.DEFER_BLOCKING 0x0 ;  /* 0x0000000000007b1d */ /* 0x000fec0000010000 */
[----:B------:R-:W-:Y:S02]  /*93b0*/  LDS.128 R32, [R0] ;  /* 0x0000000000207984 */ /* 0x000fe40000000c00 */
[----:B------:R-:W-:Y:S06]  /*93c0*/  BAR.SYNC.DEFER_BLOCKING 0x0 ;  /* 0x0000000000007b1d */ /* 0x000fec0000010000 */
[----:B------:R-:W-:Y:S02]  /*93d0*/  STSM.16.M88.4 [R4], R36 ;  /* 0x0000002404007844 */ /* 0x000fe40000000200 */
[----:B------:R-:W-:Y:S06]  /*93e0*/  BAR.SYNC.DEFER_BLOCKING 0x0 ;  /* 0x0000000000007b1d */ /* 0x000fec0000010000 */
[----:B------:R-:W-:Y:S02]  /*93f0*/  LDS.128 R36, [R0] ;  /* 0x0000000000247984 */ /* 0x000fe40000000c00 */
[----:B------:R-:W-:Y:S06]  /*9400*/  BAR.SYNC.DEFER_BLOCKING 0x0 ;  /* 0x0000000000007b1d */ /* 0x000fec0000010000 */
[----:B------:R-:W-:Y:S02]  /*9410*/  STSM.16.M88.4 [R4], R52 ;  /* 0x0000003404007844 */ /* 0x000fe40000000200 */
[----:B------:R-:W-:Y:S06]  /*9420*/  BAR.SYNC.DEFER_BLOCKING 0x0 ;  /* 0x0000000000007b1d */ /* 0x000fec0000010000 */
[----:B------:R-:W2:Y:S02]  /*9430*/  LDS.128 R40, [R0] ;  /* 0x0000000000287984 */ /* 0x000ea40000000c00 */
[----:B------:R-:W-:Y:S06]  /*9440*/  BAR.SYNC.DEFER_BLOCKING 0x0 ;  /* 0x0000000000007b1d */ /* 0x000fec0000010000 */
[----:B------:R-:W-:Y:S02]  /*9450*/  STSM.16.M88.4 [R4], R48 ;  /* 0x0000003004007844 */ /* 0x000fe40000000200 */
        /* <DEDUP_REMOVED lines=9> */
[----:B------:R-:W3:Y:S02]  /*94f0*/  LDS.128 R44, [R0] ;  /* 0x00000000002c7984 */ /* 0x000ee40000000c00 */
[----:B------:R-:W-:Y:S06]  /*9500*/  BAR.SYNC.DEFER_BLOCKING 0x0 ;  /* 0x0000000000007b1d */ /* 0x000fec0000010000 */
[----:B------:R-:W-:Y:S02]  /*9510*/  STSM.16.M88.4 [R4], R72 ;  /* 0x0000004804007844 */ /* 0x000fe40000000200 */
[----:B------:R-:W-:Y:S06]  /*9520*/  BAR.SYNC.DEFER_BLOCKING 0x0 ;  /* 0x0000000000007b1d */ /* 0x000fec0000010000 */
[----:B------:R-:W4:Y:S02]  /*9530*/  LDS.128 R56, [R0] ;  /* 0x0000000000387984 */ /* 0x000f240000000c00 */
[----:B------:R-:W-:Y:S06]  /*9540*/  BAR.SYNC.DEFER_BLOCKING 0x0 ;  /* 0x0000000000007b1d */ /* 0x000fec0000010000 */
[----:B------:R-:W-:Y:S02]  /*9550*/  STSM.16.M88.4 [R4], R116 ;  /* 0x0000007404007844 */ /* 0x000fe40000000200 */
[----:B------:R-:W-:Y:S06]  /*9560*/  BAR.SYNC.DEFER_BLOCKING 0x0 ;  /* 0x0000000000007b1d */ /* 0x000fec0000010000 */
[----:B------:R-:W5:Y:S02]  /*9570*/  LDS.128 R72, [R0] ;  /* 0x0000000000487984 */ /* 0x000f640000000c00 */
        /* <DEDUP_REMOVED lines=13> */
[----:B------:R0:W-:Y:S02]  /*9650*/  STSM.16.M88.4 [R4], R148 ;  /* 0x0000009404007844 */ /* 0x0001e40000000200 */
[----:B------:R-:W-:Y:S01]  /*9660*/  BAR.SYNC.DEFER_BLOCKING 0x0 ;  /* 0x0000000000007b1d */ /* 0x000fe20000010000 */
[----:B0-----:R-:W-:-:S04]  /*9670*/  LEA R4, P3, R90, R23, 0x1 ;  /* 0x000000175a047211 */ /* 0x001fc800078608ff */
[----:B------:R-:W-:Y:S01]  /*9680*/  LEA.HI.X.SX32 R5, R90, R17, 0x1, P3 ;  /* 0x000000115a057211 */ /* 0x000fe200018f0eff */
[----:B------:R-:W-:-:S04]  /*9690*/  IMAD R90, R81, 0x2, R88 ;  /* 0x00000002515a7824 */ /* 0x000fc800078e0258 */
[----:B------:R-:W-:Y:S01]  /*96a0*/  IMAD R112, R81, 0x2, R90 ;  /* 0x0000000251707824 */ /* 0x000fe200078e025a */
[----:B------:R0:W-:Y:S04]  /*96b0*/  STG.E.U16 desc[UR60][R6.64], R8 ;  /* 0x0000000806007986 */ /* 0x0001e8000c10153c */
[----:B------:R1:W-:Y:S04]  /*96c0*/  STG.E.U16 desc[UR60][R78.64], R9 ;  /* 0x000000094e007986 */ /* 0x0003e8000c10153c */
[----:B------:R2:W-:Y:S01]  /*96d0*/  STG.E.U16 desc[UR60][R82.64], R10 ;  /* 0x0000000a52007986 */ /* 0x0005e2000c10153c */
[----:B0-----:R-:W-:-:S03]  /*96e0*/  LEA R6, P3, R92, R23, 0x1 ;  /* 0x000000175c067211 */ /* 0x001fc600078608ff */
[----:B------:R0:W-:Y:S01]  /*96f0*/  STG.E.U16 desc[UR60][R84.64], R11 ;  /* 0x0000000b54007986 */ /* 0x0001e2000c10153c */
[----:B------:R-:W-:Y:S02]  /*9700*/  LEA R8, P4, R94, R23, 0x1 ;  /* 0x000000175e087211 */ /* 0x000fe400078808ff */
[-C--:B------:R-:W-:Y:S01]  /*9710*/  LEA.HI.X.SX32 R7, R92, R17.reuse, 0x1, P3 ;  /* 0x000000115c077211 */ /* 0x080fe200018f0eff */
[----:B------:R-:W-:Y:S01]  /*9720*/  IMAD R92, R81, 0x2, R112 ;  /* 0x00000002515c7824 */ /* 0x000fe200078e0270 */
[----:B-1----:R-:W-:Y:S01]  /*9730*/  PRMT R79, R9, 0x7632, R79 ;  /* 0x00007632094f7816 */ /* 0x002fe2000000004f */
[----:B------:R1:W-:Y:S01]  /*9740*/  STG.E.U16 desc[UR60][R4.64], R21 ;  /* 0x0000001504007986 */ /* 0x0003e2000c10153c */
[----:B------:R-:W-:Y:S01]  /*9750*/  LEA.HI.X.SX32 R9, R94, R17, 0x1, P4 ;  /* 0x000000115e097211 */ /* 0x000fe200020f0eff */
[C---:B------:R-:W-:Y:S01]  /*9760*/  IMAD R94, R81.reuse, 0x2, R92 ;  /* 0x00000002515e7824 */ /* 0x040fe200078e025c */
[-C--:B------:R-:W-:Y:S01]  /*9770*/  LEA R78, P3, R96, R23.reuse, 0x1 ;  /* 0x00000017604e7211 */ /* 0x080fe200078608ff */
[----:B------:R3:W-:Y:S01]  /*9780*/  STG.E.U16 desc[UR60][R6.64], R79 ;  /* 0x0000004f06007986 */ /* 0x0007e2000c10153c */
[----:B--2---:R-:W-:Y:S01]  /*9790*/  PRMT R83, R10, 0x7632, R83 ;  /* 0x000076320a537816 */ /* 0x004fe20000000053 */
[----:B0-----:R-:W-:Y:S01]  /*97a0*/  IMAD R84, R81, 0x2, R94 ;  /* 0x0000000251547824 */ /* 0x001fe200078e025e */
[----:B------:R-:W-:-:S03]  /*97b0*/  LEA R82, P4, R100, R23, 0x1 ;  /* 0x0000001764527211 */ /* 0x000fc600078808ff */
[----:B------:R0:W-:Y:S01]  /*97c0*/  STG.E.U16 desc[UR60][R8.64], R83 ;  /* 0x0000005308007986 */ /* 0x0001e2000c10153c */
[----:B-1----:R-:W-:Y:S02]  /*97d0*/  PRMT R21, R13, 0x7632, R21 ;  /* 0x000076320d157816 */ /* 0x002fe40000000015 */
[----:B---3--:R-:W-:Y:S01]  /*97e0*/  LEA.HI.X.SX32 R79, R96, R17, 0x1, P3 ;  /* 0x00000011604f7211 */ /* 0x008fe200018f0eff */
[----:B------:R-:W-:Y:S01]  /*97f0*/  IMAD R96, R81, 0x2, R84 ;  /* 0x0000000251607824 */ /* 0x000fe200078e0254 */
[----:B------:R-:W-:-:S03]  /*9800*/  LEA R10, P3, R98, R23, 0x1 ;  /* 0x00000017620a7211 */ /* 0x000fc600078608ff */
[----:B------:R1:W-:Y:S01]  /*9810*/  STG.E.U16 desc[UR60][R78.64], R87 ;  /* 0x000000574e007986 */ /* 0x0003e2000c10153c */
[-C--:B------:R-:W-:Y:S01]  /*9820*/  LEA.HI.X.SX32 R11, R98, R17.reuse, 0x1, P3 ;  /* 0x00000011620b7211 */ /* 0x080fe200018f0eff */
[C---:B------:R-:W-:Y:S01]  /*9830*/  IMAD R98, R81.reuse, 0x2, R96 ;  /* 0x0000000251627824 */ /* 0x040fe200078e0260 */
[----:B0-----:R-:W-:Y:S02]  /*9840*/  LEA.HI.X.SX32 R83, R100, R17, 0x1, P4 ;  /* 0x0000001164537211 */ /* 0x001fe400020f0eff */
[C---:B------:R-:W-:Y:S01]  /*9850*/  LEA R4, P3, R18.reuse, R23, 0x1 ;  /* 0x0000001712047211 */ /* 0x040fe200078608ff */
[C---:B------:R-:W-:Y:S01]  /*9860*/  IMAD R100, R81.reuse, 0x2, R98 ;  /* 0x0000000251647824 */ /* 0x040fe200078e0262 */
[----:B------:R0:W-:Y:S02]  /*9870*/  STG.E.U16 desc[UR60][R10.64], R12 ;  /* 0x0000000c0a007986 */ /* 0x0001e4000c10153c */
[----:B------:R-:W-:Y:S01]  /*9880*/  LEA.HI.X.SX32 R5, R18, R17, 0x1, P3 ;  /* 0x0000001112057211 */ /* 0x000fe200018f0eff */
[C---:B------:R-:W-:Y:S01]  /*9890*/  IMAD R18, R81.reuse, 0x2, R100 ;  /* 0x0000000251127824 */ /* 0x040fe200078e0264 */
[----:B------:R-:W-:Y:S01]  /*98a0*/  LEA R6, P3, R22, R23, 0x1 ;  /* 0x0000001716067211 */ /* 0x000fe200078608ff */
[----:B------:R2:W-:Y:S01]  /*98b0*/  STG.E.U16 desc[UR60][R82.64], R13 ;  /* 0x0000000d52007986 */ /* 0x0005e2000c10153c */
[----:B-1----:R-:W-:Y:S01]  /*98c0*/  PRMT R79, R14, 0x7632, R79 ;  /* 0x000076320e4f7816 */ /* 0x002fe2000000004f */
[C---:B------:R-:W-:Y:S01]  /*98d0*/  IMAD R114, R81.reuse, 0x2, R18 ;  /* 0x0000000251727824 */ /* 0x040fe200078e0212 */
[----:B------:R-:W-:Y:S01]  /*98e0*/  LEA.HI.X.SX32 R7, R22, R17, 0x1, P3 ;  /* 0x0000001116077211 */ /* 0x000fe200018f0eff */
[----:B------:R1:W-:Y:S01]  /*98f0*/  STG.E.U16 desc[UR60][R4.64], R14 ;  /* 0x0000000e04007986 */ /* 0x0003e2000c10153c */
[----:B------:R-:W-:Y:S01]  /*9900*/  LEA R8, P3, R102, R23, 0x1 ;  /* 0x0000001766087211 */ /* 0x000fe200078608ff */
[C---:B------:R-:W-:Y:S01]  /*9910*/  IMAD R78, R81.reuse, 0x2, R114 ;  /* 0x00000002514e7824 */ /* 0x040fe200078e0272 */
[----:B0-----:R-:W-:Y:S01]  /*9920*/  PRMT R11, R12, 0x7632, R11 ;  /* 0x000076320c0b7816 */ /* 0x001fe2000000000b */
[----:B------:R-:W-:Y:S01]  /*9930*/  STG.E.U16 desc[UR60][R6.64], R15 ;  /* 0x0000000f06007986 */ /* 0x000fe2000c10153c */
[----:B------:R-:W-:Y:S01]  /*9940*/  LEA.HI.X.SX32 R9, R102, R17, 0x1, P3 ;  /* 0x0000001166097211 */ /* 0x000fe200018f0eff */
[----:B------:R-:W-:Y:S01]  /*9950*/  IMAD R22, R81, 0x2, R78 ;  /* 0x0000000251167824 */ /* 0x000fe200078e024e */
[----:B------:R-:W-:-:S02]  /*9960*/  LEA R10, P4, R16, R23, 0x1 ;  /* 0x00000017100a7211 */ /* 0x000fc400078808ff */
[----:B--2---:R-:W-:Y:S01]  /*9970*/  PRMT R83, R15, 0x7632, R83 ;  /* 0x000076320f537816 */ /* 0x004fe20000000053 */
[C---:B------:R-:W-:Y:S01]  /*9980*/  IMAD R82, R81.reuse, 0x2, R22 ;  /* 0x0000000251527824 */ /* 0x040fe200078e0216 */
[----:B------:R0:W-:Y:S01]  /*9990*/  STG.E.U16 desc[UR60][R8.64], R11 ;  /* 0x0000000b08007986 */ /* 0x0001e2000c10153c */
[C---:B-1----:R-:W-:Y:S02]  /*99a0*/  LEA R4, P3, R104.reuse, R23, 0x1 ;  /* 0x0000001768047211 */ /* 0x042fe400078608ff */
[C---:B------:R-:W-:Y:S02]  /*99b0*/  IMAD R102, R81.reuse, 0x2, R82 ;  /* 0x0000000251667824 */ /* 0x040fe400078e0252 */
[----:B------:R-:W-:Y:S02]  /*99c0*/  LEA.HI.X.SX32 R5, R104, R17, 0x1, P3 ;  /* 0x0000001168057211 */ /* 0x000fe400018f0eff */
[----:B------:R-:W-:Y:S01]  /*99d0*/  IMAD R104, R81, 0x2, R102 ;  /* 0x0000000251687824 */ /* 0x000fe200078e0266 */
[----:B------:R-:W-:-:S02]  /*99e0*/  LEA R12, P3, R106, R23, 0x1 ;  /* 0x000000176a0c7211 */ /* 0x000fc400078608ff */
[----:B------:R1:W-:Y:S01]  /*99f0*/  STG.E.U16 desc[UR60][R4.64], R21 ;  /* 0x0000001504007986 */ /* 0x0003e2000c10153c */
[-C--:B0-----:R-:W-:Y:S01]  /*9a00*/  LEA.HI.X.SX32 R11, R16, R17.reuse, 0x1, P4 ;  /* 0x00000011100b7211 */ /* 0x081fe200020f0eff */
[C---:B------:R-:W-:Y:S01]  /*9a10*/  IMAD R16, R81.reuse, 0x2, R104 ;  /* 0x0000000251107824 */ /* 0x040fe200078e0268 */
[----:B------:R-:W-:Y:S02]  /*9a20*/  LEA.HI.X.SX32 R13, R106, R17, 0x1, P3 ;  /* 0x000000116a0d7211 */ /* 0x000fe400018f0eff */
[-C--:B------:R-:W-:Y:S01]  /*9a30*/  LEA R6, P3, R76, R23.reuse, 0x1 ;  /* 0x000000174c067211 */ /* 0x080fe200078608ff */
[C---:B------:R-:W-:Y:S01]  /*9a40*/  IMAD R106, R81.reuse, 0x2, R16 ;  /* 0x00000002516a7824 */ /* 0x040fe200078e0210 */
[----:B------:R-:W-:Y:S01]  /*9a50*/  LEA R14, P4, R86, R23, 0x1 ;  /* 0x00000017560e7211 */ /* 0x000fe200078808ff */
[----:B------:R0:W-:Y:S01]  /*9a60*/  STG.E.U16 desc[UR60][R10.64], R79 ;  /* 0x0000004f0a007986 */ /* 0x0001e2000c10153c */
[-C--:B------:R-:W-:Y:S01]  /*9a70*/  LEA.HI.X.SX32 R7, R76, R17.reuse, 0x1, P3 ;  /* 0x000000114c077211 */ /* 0x080fe200018f0eff */
[C---:B------:R-:W-:Y:S01]  /*9a80*/  IMAD R116, R81.reuse, 0x2, R106 ;  /* 0x0000000251747824 */ /* 0x040fe200078e026a */
[----:B------:R-:W-:Y:S01]  /*9a90*/  LEA.HI.X.SX32 R15, R86, R17, 0x1, P4 ;  /* 0x00000011560f7211 */ /* 0x000fe200020f0eff */
[----:B------:R2:W-:Y:S01]  /*9aa0*/  STG.E.U16 desc[UR60][R12.64], R83 ;  /* 0x000000530c007986 */ /* 0x0005e2000c10153c */
[C---:B-1----:R-:W-:Y:S01]  /*9ab0*/  LEA R4, P3, R108.reuse, R23, 0x1 ;  /* 0x000000176c047211 */ /* 0x042fe200078608ff */
[----:B------:R-:W-:Y:S01]  /*9ac0*/  IMAD R76, R81, 0x2, R116 ;  /* 0x00000002514c7824 */ /* 0x000fe200078e0274 */
[----:B------:R-:W-:Y:S01]  /*9ad0*/  PRMT R21, R27, 0x7632, R21 ;  /* 0x000076321b157816 */ /* 0x000fe20000000015 */
[----:B------:R1:W-:Y:S01]  /*9ae0*/  STG.E.U16 desc[UR60][R6.64], R24 ;  /* 0x0000001806007986 */ /* 0x0003e2000c10153c */
[----:B------:R-:W-:Y:S01]  /*9af0*/  LEA.HI.X.SX32 R5, R108, R17, 0x1, P3 ;  /* 0x000000116c057211 */ /* 0x000fe200018f0eff */
[C---:B------:R-:W-:Y:S01]  /*9b00*/  IMAD R86, R81.reuse, 0x2, R76 ;  /* 0x0000000251567824 */ /* 0x040fe200078e024c */
[----:B------:R-:W-:Y:S01]  /*9b10*/  LEA R8, P3, R110, R23, 0x1 ;  /* 0x000000176e087211 */ /* 0x000fe200078608ff */
[----:B------:R3:W-:Y:S01]  /*9b20*/  STG.E.U16 desc[UR60][R14.64], R25 ;  /* 0x000000190e007986 */ /* 0x0007e2000c10153c */
[----:B0-----:R-:W-:Y:S01]  /*9b30*/  PRMT R11, R24, 0x7632, R11 ;  /* 0x00007632180b7816 */ /* 0x001fe2000000000b */
[C---:B------:R-:W-:Y:S01]  /*9b40*/  IMAD R108, R81.reuse, 0x2, R86 ;  /* 0x00000002516c7824 */ /* 0x040fe200078e0256 */
[----:B------:R-:W-:Y:S01]  /*9b50*/  LEA.HI.X.SX32 R9, R110, R17, 0x1, P3 ;  /* 0x000000116e097211 */ /* 0x000fe200018f0eff */
[----:B------:R0:W-:Y:S01]  /*9b60*/  STG.E.U16 desc[UR60][R4.64], R26 ;  /* 0x0000001a04007986 */ /* 0x0001e2000c10153c */
[-C--:B------:R-:W-:Y:S01]  /*9b70*/  LEA R10, P4, R112, R23.reuse, 0x1 ;  /* 0x00000017700a7211 */ /* 0x080fe200078808ff */
[----:B------:R-:W-:Y:S01]  /*9b80*/  IMAD R118, R81, 0x2, R108 ;  /* 0x0000000251767824 */ /* 0x000fe200078e026c */
[----:B--2---:R-:W-:Y:S01]  /*9b90*/  PRMT R13, R25, 0x7632, R13 ;  /* 0x00007632190d7816 */ /* 0x004fe2000000000d */
[----:B------:R-:W-:Y:S01]  /*9ba0*/  STG.E.U16 desc[UR60][R8.64], R27 ;  /* 0x0000001b08007986 */ /* 0x000fe2000c10153c */
[-C--:B-1----:R-:W-:Y:S01]  /*9bb0*/  LEA R6, P3, R88, R23.reuse, 0x1 ;  /* 0x0000001758067211 */ /* 0x082fe200078608ff */
[----:B------:R-:W-:Y:S01]  /*9bc0*/  IMAD R120, R81, 0x2, R118 ;  /* 0x0000000251787824 */ /* 0x000fe200078e0276 */
[----:B------:R-:W-:-:S02]  /*9bd0*/  LEA R24, P5, R76, R23, 0x1 ;  /* 0x000000174c187211 */ /* 0x000fc400078a08ff */
[----:B------:R-:W-:Y:S01]  /*9be0*/  LEA.HI.X.SX32 R7, R88, R17, 0x1, P3 ;  /* 0x0000001158077211 */ /* 0x000fe200018f0eff */
[C---:B------:R-:W-:Y:S01]  /*9bf0*/  IMAD R110, R81.reuse, 0x2, R120 ;  /* 0x00000002516e7824 */ /* 0x040fe200078e0278 */
[----:B---3--:R-:W-:Y:S02]  /*9c00*/  PRMT R15, R26, 0x7632, R15 ;  /* 0x000076321a0f7816 */ /* 0x008fe4000000000f */
[----:B0-----:R-:W-:Y:S01]  /*9c10*/  LEA R4, P3, R90, R23, 0x1 ;  /* 0x000000175a047211 */ /* 0x001fe200078608ff */
[C---:B------:R-:W-:Y:S01]  /*9c20*/  IMAD R88, R81.reuse, 0x2, R110 ;  /* 0x0000000251587824 */ /* 0x040fe200078e026e */
[----:B------:R0:W-:Y:S01]  /*9c30*/  STG.E.U16 desc[UR60][R6.64], R11 ;  /* 0x0000000b06007986 */ /* 0x0001e2000c10153c */
[-C--:B------:R-:W-:Y:S02]  /*9c40*/  LEA.HI.X.SX32 R25, R76, R17.reuse, 0x1, P5 ;  /* 0x000000114c197211 */ /* 0x080fe400028f0eff */
[----:B------:R-:W-:Y:S01]  /*9c50*/  IMAD R122, R81, 0x2, R88 ;  /* 0x00000002517a7824 */ /* 0x000fe200078e0258 */
[----:B------:R-:W-:-:S02]  /*9c60*/  LEA.HI.X.SX32 R5, R90, R17, 0x1, P3 ;  /* 0x000000115a057211 */ /* 0x000fc400018f0eff */
[----:B------:R-:W-:Y:S01]  /*9c70*/  LEA R12, P3, R92, R23, 0x1 ;  /* 0x000000175c0c7211 */ /* 0x000fe200078608ff */
[C---:B------:R-:W-:Y:S02]  /*9c80*/  IMAD R124, R81.reuse, 0x2, R122 ;  /* 0x00000002517c7824 */ /* 0x040fe400078e027a */
[----:B------:R1:W-:Y:S01]  /*9c90*/  STG.E.U16 desc[UR60][R4.64], R13 ;  /* 0x0000000d04007986 */ /* 0x0003e2000c10153c */
[----:B0-----:R-:W-:Y:S01]  /*9ca0*/  LEA.HI.X.SX32 R11, R112, R17, 0x1, P4 ;  /* 0x00000011700b7211 */ /* 0x001fe200020f0eff */
[----:B------:R-:W-:Y:S01]  /*9cb0*/  IMAD R112, R81, 0x2, R124 ;  /* 0x0000000251707824 */ /* 0x000fe200078e027c */
[----:B------:R-:W-:-:S03]  /*9cc0*/  LEA R14, P4, R84, R23, 0x1 ;  /* 0x00000017540e7211 */ /* 0x000fc600078808ff */
[C---:B------:R-:W-:Y:S01]  /*9cd0*/  IMAD R126, R81.reuse, 0x2, R112 ;  /* 0x00000002517e7824 */ /* 0x040fe200078e0270 */
[----:B------:R0:W-:Y:S03]  /*9ce0*/  STG.E.U16 desc[UR60][R10.64], R15 ;  /* 0x0000000f0a007986 */ /* 0x0001e6000c10153c */
[C---:B------:R-:W-:Y:S01]  /*9cf0*/  IMAD R128, R81.reuse, 0x2, R126 ;  /* 0x0000000251807824 */ /* 0x040fe200078e027e */
[----:B-1----:R-:W-:Y:S02]  /*9d00*/  LEA.HI.X.SX32 R13, R92, R17, 0x1, P3 ;  /* 0x000000115c0d7211 */ /* 0x002fe400018f0eff */
[C---:B------:R-:W-:Y:S01]  /*9d10*/  LEA R8, P3, R94.reuse, R23, 0x1 ;  /* 0x000000175e087211 */ /* 0x040fe200078608ff */
[C---:B------:R-:W-:Y:S02]  /*9d20*/  IMAD R130, R81.reuse, 0x2, R128 ;  /* 0x0000000251827824 */ /* 0x040fe400078e0280 */
[----:B------:R1:W-:Y:S01]  /*9d30*/  STG.E.U16 desc[UR60][R12.64], R21 ;  /* 0x000000150c007986 */ /* 0x0003e2000c10153c */
[----:B------:R-:W-:Y:S01]  /*9d40*/  LEA.HI.X.SX32 R9, R94, R17, 0x1, P3 ;  /* 0x000000115e097211 */ /* 0x000fe200018f0eff */
[----:B------:R-:W-:Y:S01]  /*9d50*/  IMAD R132, R81, 0x2, R130 ;  /* 0x0000000251847824 */ /* 0x000fe200078e0282 */
[----:B------:R-:W-:-:S02]  /*9d60*/  LEA R4, P3, R96, R23, 0x1 ;  /* 0x0000001760047211 */ /* 0x000fc400078608ff */
[-C--:B0-----:R-:W-:Y:S01]  /*9d70*/  LEA.HI.X.SX32 R15, R84, R17.reuse, 0x1, P4 ;  /* 0x00000011540f7211 */ /* 0x081fe200020f0eff */
[C---:B------:R-:W-:Y:S01]  /*9d80*/  IMAD R134, R81.reuse, 0x2, R132 ;  /* 0x0000000251867824 */ /* 0x040fe200078e0284 */
[----:B------:R-:W-:Y:S01]  /*9d90*/  LEA.HI.X.SX32 R5, R96, R17, 0x1, P3 ;  /* 0x0000001160057211 */ /* 0x000fe200018f0eff */
[----:B------:R0:W-:Y:S01]  /*9da0*/  STG.E.U16 desc[UR60][R8.64], R28 ;  /* 0x0000001c08007986 */ /* 0x0001e2000c10153c */
[----:B------:R-:W-:Y:S01]  /*9db0*/  LEA R6, P3, R98, R23, 0x1 ;  /* 0x0000001762067211 */ /* 0x000fe200078608ff */
[C---:B------:R-:W-:Y:S01]  /*9dc0*/  IMAD R136, R81.reuse, 0x2, R134 ;  /* 0x0000000251887824 */ /* 0x040fe200078e0286 */
[----:B------:R-:W-:Y:S01]  /*9dd0*/  PRMT R11, R28, 0x7632, R11 ;  /* 0x000076321c0b7816 */ /* 0x000fe2000000000b */
[----:B------:R2:W-:Y:S01]  /*9de0*/  STG.E.U16 desc[UR60][R14.64], R29 ;  /* 0x0000001d0e007986 */ /* 0x0005e2000c10153c */
[----:B------:R-:W-:Y:S01]  /*9df0*/  LEA.HI.X.SX32 R7, R98, R17, 0x1, P3 ;  /* 0x0000001162077211 */ /* 0x000fe200018f0eff */
[----:B------:R-:W-:Y:S01]  /*9e00*/  IMAD R138, R81, 0x2, R136 ;  /* 0x00000002518a7824 */ /* 0x000fe200078e0288 */
[----:B-1----:R-:W-:Y:S01]  /*9e10*/  PRMT R13, R29, 0x7632, R13 ;  /* 0x000076321d0d7816 */ /* 0x002fe2000000000d */
[----:B------:R1:W-:Y:S01]  /*9e20*/  STG.E.U16 desc[UR60][R4.64], R30 ;  /* 0x0000001e04007986 */ /* 0x0003e2000c10153c */
[-C--:B------:R-:W-:Y:S01]  /*9e30*/  LEA R10, P4, R114, R23.reuse, 0x1 ;  /* 0x00000017720a7211 */ /* 0x080fe200078808ff */
[----:B------:R-:W-:Y:S01]  /*9e40*/  IMAD R140, R81, 0x2, R138 ;  /* 0x00000002518c7824 */ /* 0x000fe200078e028a */
[----:B------:R-:W-:Y:S01]  /*9e50*/  PRMT R21, R43, 0x7632, R21 ;  /* 0x000076322b157816 */ /* 0x000fe20000000015 */
[----:B------:R3:W-:Y:S01]  /*9e60*/  STG.E.U16 desc[UR60][R6.64], R31 ;  /* 0x0000001f06007986 */ /* 0x0007e2000c10153c */
[----:B0-----:R-:W-:Y:S01]  /*9e70*/  LEA R8, P3, R100, R23, 0x1 ;  /* 0x0000001764087211 */ /* 0x001fe200078608ff */
[----:B------:R-:W-:Y:S01]  /*9e80*/  IMAD R142, R81, 0x2, R140 ;  /* 0x00000002518e7824 */ /* 0x000fe200078e028c */
[----:B--2---:R-:W-:-:S02]  /*9e90*/  PRMT R15, R30, 0x7632, R15 ;  /* 0x000076321e0f7816 */ /* 0x004fc4000000000f */
[----:B------:R-:W-:Y:S01]  /*9ea0*/  LEA.HI.X.SX32 R9, R100, R17, 0x1, P3 ;  /* 0x0000001164097211 */ /* 0x000fe200018f0eff */
[----:B------:R-:W-:Y:S01]  /*9eb0*/  IMAD R144, R81, 0x2, R142 ;  /* 0x0000000251907824 */ /* 0x000fe200078e028e */
[C---:B-1----:R-:W-:Y:S02]  /*9ec0*/  LEA R4, P3, R18.reuse, R23, 0x1 ;  /* 0x0000001712047211 */ /* 0x042fe400078608ff */
[----:B------:R-:W-:Y:S01]  /*9ed0*/  PRMT R14, R31, 0x7632, R14 ;  /* 0x000076321f0e7816 */ /* 0x000fe2000000000e */
[----:B------:R0:W-:Y:S01]  /*9ee0*/  STG.E.U16 desc[UR60][R8.64], R11 ;  /* 0x0000000b08007986 */ /* 0x0001e2000c10153c */
[----:B------:R-:W-:Y:S01]  /*9ef0*/  LEA.HI.X.SX32 R5, R18, R17, 0x1, P3 ;  /* 0x0000001112057211 */ /* 0x000fe200018f0eff */
[C---:B------:R-:W-:Y:S01]  /*9f00*/  IMAD R18, R81.reuse, 0x2, R144 ;  /* 0x0000000251127824 */ /* 0x040fe200078e0290 */
[-C--:B------:R-:W-:Y:S02]  /*9f10*/  LEA R12, P3, R78, R23.reuse, 0x1 ;  /* 0x000000174e0c7211 */ /* 0x080fe400078608ff */
[C---:B------:R-:W-:Y:S01]  /*9f20*/  LEA R30, P5, R118.reuse, R23, 0x1 ;  /* 0x00000017761e7211 */ /* 0x040fe200078a08ff */
[C---:B------:R-:W-:Y:S01]  /*9f30*/  IMAD R146, R81.reuse, 0x2, R18 ;  /* 0x0000000251927824 */ /* 0x040fe200078e0212 */
[----:B------:R1:W-:Y:S02]  /*9f40*/  STG.E.U16 desc[UR60][R4.64], R13 ;  /* 0x0000000d04007986 */ /* 0x0003e4000c10153c */
[----:B---3--:R-:W-:Y:S01]  /*9f50*/  LEA.HI.X.SX32 R31, R118, R17, 0x1, P5 ;  /* 0x00000011761f7211 */ /* 0x008fe200028f0eff */
[----:B------:R-:W-:Y:S01]  /*9f60*/  IMAD R148, R81, 0x2, R146 ;  /* 0x0000000251947824 */ /* 0x000fe200078e0292 */
[----:B------:R-:W-:-:S02]  /*9f70*/  LEA R84, P5, R88, R23, 0x1 ;  /* 0x0000001758547211 */ /* 0x000fc400078a08ff */
[----:B0-----:R-:W-:Y:S01]  /*9f80*/  LEA.HI.X.SX32 R11, R114, R17, 0x1, P4 ;  /* 0x00000011720b7211 */ /* 0x001fe200020f0eff */
[C---:B------:R-:W-:Y:S01]  /*9f90*/  IMAD R150, R81.reuse, 0x2, R148 ;  /* 0x0000000251967824 */ /* 0x040fe200078e0294 */
[----:B------:R-:W-:Y:S02]  /*9fa0*/  LEA R8, P4, R82, R23, 0x1 ;  /* 0x0000001752087211 */ /* 0x000fe400078808ff */
[-C--:B------:R-:W-:Y:S01]  /*9fb0*/  LEA.HI.X.SX32 R85, R88, R17.reuse, 0x1, P5 ;  /* 0x0000001158557211 */ /* 0x080fe200028f0eff */
[----:B------:R0:W-:Y:S01]  /*9fc0*/  STG.E.U16 desc[UR60][R10.64], R15 ;  /* 0x0000000f0a007986 */ /* 0x0001e2000c10153c */
[----:B-1----:R-:W-:Y:S02]  /*9fd0*/  LEA.HI.X.SX32 R13, R78, R17, 0x1, P3 ;  /* 0x000000114e0d7211 */ /* 0x002fe400018f0eff */
[----:B------:R-:W-:Y:S02]  /*9fe0*/  LEA R6, P3, R22, R23, 0x1 ;  /* 0x0000001716067211 */ /* 0x000fe400078608ff */
[-C--:B------:R-:W-:Y:S01]  /*9ff0*/  LEA.HI.X.SX32 R9, R82, R17.reuse, 0x1, P4 ;  /* 0x0000001152097211 */ /* 0x080fe200020f0eff */
[----:B------:R-:W-:Y:S01]  /*a000*/  STG.E.U16 desc[UR60][R12.64], R14 ;  /* 0x0000000e0c007986 */ /* 0x000fe2000c10153c */
[----:B------:R-:W-:Y:S01]  /*a010*/  LEA.HI.X.SX32 R7, R22, R17, 0x1, P3 ;  /* 0x0000001116077211 */ /* 0x000fe200018f0eff */
[----:B------:R-:W-:Y:S01]  /*a020*/  IMAD R22, R81, 0x2, R150 ;  /* 0x0000000251167824 */ /* 0x000fe200078e0296 */
[----:B------:R-:W-:-:S02]  /*a030*/  LEA R4, P3, R102, R23, 0x1 ;  /* 0x0000001766047211 */ /* 0x000fc400078608ff */
[----:B------:R-:W-:Y:S01]  /*a040*/  LEA R28, P4, R16, R23, 0x1 ;  /* 0x00000017101c7211 */ /* 0x000fe200078808ff */
[C---:B------:R-:W-:Y:S01]  /*a050*/  IMAD R152, R81.reuse, 0x2, R22 ;  /* 0x0000000251987824 */ /* 0x040fe200078e0216 */
[----:B------:R1:W-:Y:S01]  /*a060*/  STG.E.U16 desc[UR60][R6.64], R32 ;  /* 0x0000002006007986 */ /* 0x0003e2000c10153c */
[----:B------:R-:W-:Y:S02]  /*a070*/  LEA.HI.X.SX32 R5, R102, R17, 0x1, P3 ;  /* 0x0000001166057211 */ /* 0x000fe400018f0eff */
[C---:B------:R-:W-:Y:S01]  /*a080*/  IMAD R154, R81.reuse, 0x2, R152 ;  /* 0x00000002519a7824 */ /* 0x040fe200078e0298 */
[----:B------:R2:W-:Y:S01]  /*a090*/  STG.E.U16 desc[UR60][R8.64], R33 ;  /* 0x0000002108007986 */ /* 0x0005e2000c10153c */
[C---:B0-----:R-:W-:Y:S02]  /*a0a0*/  LEA R10, P3, R104.reuse, R23, 0x1 ;  /* 0x00000017680a7211 */ /* 0x041fe400078608ff */
[----:B------:R-:W-:Y:S01]  /*a0b0*/  IMAD R156, R81, 0x2, R154 ;  /* 0x00000002519c7824 */ /* 0x000fe200078e029a */
[----:B------:R0:W-:Y:S01]  /*a0c0*/  STG.E.U16 desc[UR60][R4.64], R34 ;  /* 0x0000002204007986 */ /* 0x0001e2000c10153c */
[----:B------:R-:W-:-:S02]  /*a0d0*/  LEA.HI.X.SX32 R11, R104, R17, 0x1, P3 ;  /* 0x00000011680b7211 */ /* 0x000fc400018f0eff */
[C---:B------:R-:W-:Y:S01]  /*a0e0*/  IMAD R158, R81.reuse, 0x2, R156 ;  /* 0x00000002519e7824 */ /* 0x040fe200078e029c */
[----:B------:R-:W-:Y:S02]  /*a0f0*/  LEA.HI.X.SX32 R29, R16, R17, 0x1, P4 ;  /* 0x00000011101d7211 */ /* 0x000fe400020f0eff */
[----:B-1----:R-:W-:Y:S01]  /*a100*/  PRMT R32, R32, 0x7632, R32 ;  /* 0x0000763220207816 */ /* 0x002fe20000000020 */
[C---:B------:R-:W-:Y:S01]  /*a110*/  IMAD R6, R81.reuse, 0x2, R158 ;  /* 0x0000000251067824 */ /* 0x040fe200078e029e */
[----:B------:R1:W-:Y:S01]  /*a120*/  STG.E.U16 desc[UR60][R10.64], R35 ;  /* 0x000000230a007986 */ /* 0x0003e2000c10153c */
[C---:B------:R-:W-:Y:S02]  /*a130*/  LEA R14, P4, R116.reuse, R23, 0x1 ;  /* 0x00000017740e7211 */ /* 0x040fe400078808ff */
[----:B--2---:R-:W-:Y:S01]  /*a140*/  IMAD R8, R81, 0x2, R6 ;  /* 0x0000000251087824 */ /* 0x004fe200078e0206 */
[----:B------:R2:W-:Y:S01]  /*a150*/  STG.E.U16 desc[UR60][R28.64], R32 ;  /* 0x000000201c007986 */ /* 0x0005e2000c10153c */
[----:B------:R-:W-:-:S02]  /*a160*/  LEA.HI.X.SX32 R15, R116, R17, 0x1, P4 ;  /* 0x00000011740f7211 */ /* 0x000fc400020f0eff */
[C---:B0-----:R-:W-:Y:S01]  /*a170*/  IMAD R4, R81.reuse, 0x2, R8 ;  /* 0x0000000251047824 */ /* 0x041fe200078e0208 */
[-C--:B------:R-:W-:Y:S02]  /*a180*/  LEA R12, P3, R106, R23.reuse, 0x1 ;  /* 0x000000176a0c7211 */ /* 0x080fe400078608ff */
[----:B------:R-:W-:Y:S01]  /*a190*/  LEA R90, P5, R112, R23, 0x1 ;  /* 0x00000017705a7211 */ /* 0x000fe200078a08ff */
[C---:B------:R-:W-:Y:S01]  /*a1a0*/  IMAD R16, R81.reuse, 0x2, R4 ;  /* 0x0000000251107824 */ /* 0x040fe200078e0204 */
[----:B------:R-:W-:Y:S02]  /*a1b0*/  LEA.HI.X.SX32 R13, R106, R17, 0x1, P3 ;  /* 0x000000116a0d7211 */ /* 0x000fe400018f0eff */
[-C--:B------:R-:W-:Y:S01]  /*a1c0*/  LEA R26, P3, R86, R23.reuse, 0x1 ;  /* 0x00000017561a7211 */ /* 0x080fe200078608ff */
[C---:B-1----:R-:W-:Y:S01]  /*a1d0*/  IMAD R10, R81.reuse, 0x2, R16 ;  /* 0x00000002510a7824 */ /* 0x042fe200078e0210 */
[----:B--2---:R-:W-:Y:S02]  /*a1e0*/  LEA R28, P4, R108, R23, 0x1 ;  /* 0x000000176c1c7211 */ /* 0x004fe400078808ff */
[-C--:B------:R-:W-:Y:S01]  /*a1f0*/  LEA.HI.X.SX32 R27, R86, R17.reuse, 0x1, P3 ;  /* 0x00000011561b7211 */ /* 0x080fe200018f0eff */
[----:B------:R-:W-:Y:S01]  /*a200*/  IMAD R32, R81, 0x2, R10 ;  /* 0x0000000251207824 */ /* 0x000fe200078e020a */
[----:B------:R-:W-:-:S02]  /*a210*/  LEA.HI.X.SX32 R29, R108, R17, 0x1, P4 ;  /* 0x000000116c1d7211 */ /* 0x000fc400020f0eff */
[-C--:B------:R-:W-:Y:S01]  /*a220*/  LEA R82, P4, R110, R23.reuse, 0x1 ;  /* 0x000000176e527211 */ /* 0x080fe200078808ff */
[C---:B------:R-:W-:Y:S01]  /*a230*/  IMAD R76, R81.reuse, 0x2, R32 ;  /* 0x00000002514c7824 */ /* 0x040fe200078e0220 */
[----:B------:R-:W-:Y:S02]  /*a240*/  LEA R78, P3, R120, R23, 0x1 ;  /* 0x00000017784e7211 */ /* 0x000fe400078608ff */
[----:B------:R-:W-:Y:S01]  /*a250*/  LEA.HI.X.SX32 R83, R110, R17, 0x1, P4 ;  /* 0x000000116e537211 */ /* 0x000fe200020f0eff */
[C---:B------:R-:W-:Y:S01]  /*a260*/  IMAD R160, R81.reuse, 0x2, R76 ;  /* 0x0000000251a07824 */ /* 0x040fe200078e024c */
[----:B------:R-:W-:Y:S02]  /*a270*/  LEA R88, P4, R124, R23, 0x1 ;  /* 0x000000177c587211 */ /* 0x000fe400078808ff */
        /* <DEDUP_REMOVED lines=9> */
[----:B------:R-:W-:Y:S01]  /*a310*/  LEA.HI.X.SX32 R79, R120, R17, 0x1, P3 ;  /* 0x00000011784f7211 */ /* 0x000fe200018f0eff */
[----:B------:R-:W-:Y:S01]  /*a320*/  IMAD R168, R81, 0x2, R166 ;  /* 0x0000000251a87824 */ /* 0x000fe200078e02a6 */
[----:B------:R-:W-:-:S02]  /*a330*/  LEA R86, P3, R122, R23, 0x1 ;  /* 0x000000177a567211 */ /* 0x000fc400078608ff */
[----:B------:R-:W-:Y:S01]  /*a340*/  LEA.HI.X.SX32 R97, R130, R17, 0x1, P5 ;  /* 0x0000001182617211 */ /* 0x000fe200028f0eff */
        /* <DEDUP_REMOVED lines=12> */
[----:B------:R-:W-:Y:S01]  /*a410*/  IMAD R178, R81, 0x2, R176 ;  /* 0x0000000251b27824 */ /* 0x000fe200078e02b0 */
[----:B------:R-:W-:Y:S02]  /*a420*/  LEA R112, P4, R18, R23, 0x1 ;  /* 0x0000001712707211 */ /* 0x000fe400078808ff */
[----:B------:R-:W-:Y:S02]  /*a430*/  LEA.HI.X.SX32 R93, R126, R17, 0x1, P3 ;  /* 0x000000117e5d7211 */ /* 0x000fe400018f0eff */
[----:B------:R-:W-:-:S02]  /*a440*/  LEA R98, P3, R132, R23, 0x1 ;  /* 0x0000001784627211 */ /* 0x000fc400078608ff */
[----:B------:R-:W-:Y:S02]  /*a450*/  LEA.HI.X.SX32 R109, R142, R17, 0x1, P5 ;  /* 0x000000118e6d7211 */ /* 0x000fe400028f0eff */
[----:B------:R-:W-:Y:S02]  /*a460*/  LEA R114, P5, R146, R23, 0x1 ;  /* 0x0000001792727211 */ /* 0x000fe400078a08ff */
[-C--:B------:R-:W-:Y:S01]  /*a470*/  LEA.HI.X.SX32 R113, R18, R17.reuse, 0x1, P4 ;  /* 0x0000001112717211 */ /* 0x080fe200020f0eff */
[C---:B------:R-:W-:Y:S01]  /*a480*/  IMAD R18, R81.reuse, 0x2, R178 ;  /* 0x0000000251127824 */ /* 0x040fe200078e02b2 */
[----:B------:R-:W-:Y:S02]  /*a490*/  LEA.HI.X.SX32 R99, R132, R17, 0x1, P3 ;  /* 0x0000001184637211 */ /* 0x000fe400018f0eff */
[----:B------:R-:W-:Y:S01]  /*a4a0*/  LEA R104, P3, R138, R23, 0x1 ;  /* 0x000000178a687211 */ /* 0x000fe200078608ff */
[----:B------:R-:W-:Y:S01]  /*a4b0*/  IMAD R180, R81, 0x2, R18 ;  /* 0x0000000251b47824 */ /* 0x000fe200078e0212 */
[----:B------:R-:W-:-:S02]  /*a4c0*/  LEA.HI.X.SX32 R115, R146, R17, 0x1, P5 ;  /* 0x0000001192737211 */ /* 0x000fc400028f0eff */
[----:B------:R-:W-:Y:S02]  /*a4d0*/  LEA R120, P5, R22, R23, 0x1 ;  /* 0x0000001716787211 */ /* 0x000fe400078a08ff */
[----:B------:R-:W-:Y:S02]  /*a4e0*/  LEA.HI.X.SX32 R105, R138, R17, 0x1, P3 ;  /* 0x000000118a697211 */ /* 0x000fe400018f0eff */
        /* <DEDUP_REMOVED lines=12> */
[-C--:B------:R-:W-:Y:S02]  /*a5b0*/  LEA R122, P3, R152, R23.reuse, 0x1 ;  /* 0x00000017987a7211 */ /* 0x080fe400078608ff */
[----:B------:R-:W-:Y:S02]  /*a5c0*/  LEA R126, P5, R156, R23, 0x1 ;  /* 0x000000179c7e7211 */ /* 0x000fe400078a08ff */
[----:B------:R-:W-:-:S02]  /*a5d0*/  LEA.HI.X.SX32 R125, R154, R17, 0x1, P4 ;  /* 0x000000119a7d7211 */ /* 0x000fc400020f0eff */
[----:B------:R-:W-:Y:S02]  /*a5e0*/  LEA R130, P4, R6, R23, 0x1 ;  /* 0x0000001706827211 */ /* 0x000fe400078808ff */
[-C--:B------:R-:W-:Y:S02]  /*a5f0*/  LEA.HI.X.SX32 R123, R152, R17.reuse, 0x1, P3 ;  /* 0x00000011987b7211 */ /* 0x080fe400018f0eff */
[----:B------:R-:W-:Y:S02]  /*a600*/  LEA.HI.X.SX32 R127, R156, R17, 0x1, P5 ;  /* 0x000000119c7f7211 */ /* 0x000fe400028f0eff */
[-C--:B------:R-:W-:Y:S02]  /*a610*/  LEA R128, P3, R158, R23.reuse, 0x1 ;  /* 0x000000179e807211 */ /* 0x080fe400078608ff */
[----:B------:R-:W-:Y:S02]  /*a620*/  LEA R132, P5, R8, R23, 0x1 ;  /* 0x0000001708847211 */ /* 0x000fe400078a08ff */
[-C--:B------:R-:W-:Y:S01]  /*a630*/  LEA.HI.X.SX32 R131, R6, R17.reuse, 0x1, P4 ;  /* 0x0000001106837211 */ /* 0x080fe200020f0eff */
[----:B------:R-:W-:Y:S01]  /*a640*/  IMAD R6, R81, 0x2, R186 ;  /* 0x0000000251067824 */ /* 0x000fe200078e02ba */
[----:B------:R-:W-:-:S02]  /*a650*/  LEA.HI.X.SX32 R129, R158, R17, 0x1, P3 ;  /* 0x000000119e817211 */ /* 0x000fc400018f0eff */
[----:B------:R-:W-:Y:S01]  /*a660*/  LEA.HI.X.SX32 R133, R8, R17, 0x1, P5 ;  /* 0x0000001108857211 */ /* 0x000fe200028f0eff */
[C---:B------:R-:W-:Y:S01]  /*a670*/  IMAD R8, R81.reuse, 0x2, R6 ;  /* 0x0000000251087824 */ /* 0x040fe200078e0206 */
[-C--:B------:R-:W-:Y:S02]  /*a680*/  LEA R134, P3, R4, R23.reuse, 0x1 ;  /* 0x0000001704867211 */ /* 0x080fe400078608ff */
        /* <DEDUP_REMOVED lines=10> */
[-C--:B------:R-:W-:Y:S01]  /*a730*/  LEA.HI.X.SX32 R141, R32, R17.reuse, 0x1, P3 ;  /* 0x00000011208d7211 */ /* 0x080fe200018f0eff */
[C---:B------:R-:W-:Y:S01]  /*a740*/  IMAD R32, R81.reuse, 0x2, R16 ;  /* 0x0000000251207824 */ /* 0x040fe200078e0210 */
[----:B------:R-:W-:Y:S02]  /*a750*/  LEA.HI.X.SX32 R143, R76, R17, 0x1, P4 ;  /* 0x000000114c8f7211 */ /* 0x000fe400020f0eff */
[-C--:B------:R-:W-:Y:S01]  /*a760*/  LEA R144, P5, R160, R23.reuse, 0x1 ;  /* 0x00000017a0907211 */ /* 0x080fe200078a08ff */
        /* <DEDUP_REMOVED lines=13> */
[-C--:B------:R-:W-:Y:S02]  /*a840*/  LEA R148, P4, R164, R23.reuse, 0x1 ;  /* 0x00000017a4947211 */ /* 0x080fe400078808ff */
[----:B------:R-:W-:Y:S01]  /*a850*/  LEA R158, P3, R174, R23, 0x1 ;  /* 0x00000017ae9e7211 */ /* 0x000fe200078608ff */
[----:B------:R-:W-:Y:S01]  /*a860*/  IMAD R204, R81, 0x2, R202 ;  /* 0x0000000251cc7824 */ /* 0x000fe200078e02ca */
[-C--:B------:R-:W-:Y:S02]  /*a870*/  LEA.HI.X.SX32 R157, R172, R17.reuse, 0x1, P5 ;  /* 0x00000011ac9d7211 */ /* 0x080fe400028f0eff */
[----:B------:R-:W-:Y:S02]  /*a880*/  LEA.HI.X.SX32 R149, R164, R17, 0x1, P4 ;  /* 0x00000011a4957211 */ /* 0x000fe400020f0eff */
[----:B------:R-:W-:-:S02]  /*a890*/  LEA R162, P5, R178, R23, 0x1 ;  /* 0x00000017b2a27211 */ /* 0x000fc400078a08ff */
[----:B------:R-:W-:Y:S02]  /*a8a0*/  LEA.HI.X.SX32 R159, R174, R17, 0x1, P3 ;  /* 0x00000011ae9f7211 */ /* 0x000fe400018f0eff */
[-C--:B------:R-:W-:Y:S02]  /*a8b0*/  LEA R164, P3, R18, R23.reuse, 0x1 ;  /* 0x0000001712a47211 */ /* 0x080fe400078608ff */
[----:B------:R-:W-:Y:S02]  /*a8c0*/  LEA R154, P4, R170, R23, 0x1 ;  /* 0x00000017aa9a7211 */ /* 0x000fe400078808ff */
[----:B------:R-:W-:Y:S02]  /*a8d0*/  LEA.HI.X.SX32 R163, R178, R17, 0x1, P5 ;  /* 0x00000011b2a37211 */ /* 0x000fe400028f0eff */
[----:B------:R-:W-:Y:S02]  /*a8e0*/  LEA R168, P5, R22, R23, 0x1 ;  /* 0x0000001716a87211 */ /* 0x000fe400078a08ff */
[-C--:B------:R-:W-:Y:S01]  /*a8f0*/  LEA.HI.X.SX32 R165, R18, R17.reuse, 0x1, P3 ;  /* 0x0000001112a57211 */ /* 0x080fe200018f0eff */
[----:B------:R-:W-:Y:S01]  /*a900*/  IMAD R18, R81, 0x2, R204 ;  /* 0x0000000251127824 */ /* 0x000fe200078e02cc */
[----:B------:R-:W-:-:S02]  /*a910*/  LEA.HI.X.SX32 R155, R170, R17, 0x1, P4 ;  /* 0x00000011aa9b7211 */ /* 0x000fc400020f0eff */
[----:B------:R-:W-:Y:S02]  /*a920*/  LEA R160, P4, R176, R23, 0x1 ;  /* 0x00000017b0a07211 */ /* 0x000fe400078808ff */
[-C--:B------:R-:W-:Y:S01]  /*a930*/  LEA.HI.X.SX32 R169, R22, R17.reuse, 0x1, P5 ;  /* 0x0000001116a97211 */ /* 0x080fe200028f0eff */
[C---:B------:R-:W-:Y:S01]  /*a940*/  IMAD R22, R81.reuse, 0x2, R18 ;  /* 0x0000000251167824 */ /* 0x040fe200078e0212 */
[----:B------:R-:W-:Y:S02]  /*a950*/  LEA.HI.X.SX32 R161, R176, R17, 0x1, P4 ;  /* 0x00000011b0a17211 */ /* 0x000fe400020f0eff */
[-C--:B------:R-:W-:Y:S01]  /*a960*/  LEA R166, P4, R180, R23.reuse, 0x1 ;  /* 0x00000017b4a67211 */ /* 0x080fe200078808ff */
[C---:B------:R-:W-:Y:S01]  /*a970*/  IMAD R206, R81.reuse, 0x2, R22 ;  /* 0x0000000251ce7824 */ /* 0x040fe200078e0216 */
[----:B------:R-:W-:Y:S02]  /*a980*/  LEA R174, P5, R186, R23, 0x1 ;  /* 0x00000017baae7211 */ /* 0x000fe400078a08ff */
[----:B------:R-:W-:Y:S01]  /*a990*/  LEA.HI.X.SX32 R167, R180, R17, 0x1, P4 ;  /* 0x00000011b4a77211 */ /* 0x000fe200020f0eff */
[----:B------:R-:W-:Y:S01]  /*a9a0*/  IMAD R212, R81, 0x2, R206 ;  /* 0x0000000251d47824 */ /* 0x000fe200078e02ce */
        /* <DEDUP_REMOVED lines=29> */
[----:B------:R-:W-:Y:S01]  /*ab80*/  LEA R194, P3, R200, R23, 0x1 ;  /* 0x00000017c8c27211 */ /* 0x000fe200078608ff */
[----:B------:R-:W-:Y:S01]  /*ab90*/  IMAD R224, R81, 0x2, R76 ;  /* 0x0000000251e07824 */ /* 0x000fe200078e024c */
[----:B------:R-:W-:Y:S02]  /*aba0*/  LEA.HI.X.SX32 R193, R196, R17, 0x1, P5 ;  /* 0x00000011c4c17211 */ /* 0x000fe400028f0eff */
[----:B------:R-:W-:Y:S02]  /*abb0*/  LEA R196, P4, R202, R23, 0x1 ;  /* 0x00000017cac47211 */ /* 0x000fe400078808ff */
[----:B------:R-:W-:Y:S02]  /*abc0*/  LEA.HI.X.SX32 R195, R200, R17, 0x1, P3 ;  /* 0x00000011c8c37211 */ /* 0x000fe400018f0eff */
[-C--:B------:R-:W-:Y:S02]  /*abd0*/  LEA R200, P3, R18, R23.reuse, 0x1 ;  /* 0x0000001712c87211 */ /* 0x080fe400078608ff */
[----:B------:R-:W-:-:S02]  /*abe0*/  LEA R198, P5, R204, R23, 0x1 ;  /* 0x00000017ccc67211 */ /* 0x000fc400078a08ff */
[----:B------:R-:W-:Y:S02]  /*abf0*/  LEA.HI.X.SX32 R197, R202, R17, 0x1, P4 ;  /* 0x00000011cac57211 */ /* 0x000fe400020f0eff */
[----:B------:R-:W-:Y:S02]  /*ac00*/  LEA R202, P4, R22, R23, 0x1 ;  /* 0x0000001716ca7211 */ /* 0x000fe400078808ff */
[-C--:B------:R-:W-:Y:S01]  /*ac10*/  LEA.HI.X.SX32 R201, R18, R17.reuse, 0x1, P3 ;  /* 0x0000001112c97211 */ /* 0x080fe200018f0eff */
[C---:B------:R-:W-:Y:S01]  /*ac20*/  IMAD R18, R81.reuse, 0x2, R224 ;  /* 0x0000000251127824 */ /* 0x040fe200078e02e0 */
[----:B------:R-:W-:Y:S02]  /*ac30*/  LEA.HI.X.SX32 R199, R204, R17, 0x1, P5 ;  /* 0x00000011ccc77211 */ /* 0x000fe400028f0eff */
[----:B------:R-:W-:Y:S02]  /*ac40*/  LEA R204, P5, R206, R23, 0x1 ;  /* 0x00000017cecc7211 */ /* 0x000fe400078a08ff */
[----:B------:R-:W-:Y:S01]  /*ac50*/  LEA.HI.X.SX32 R203, R22, R17, 0x1, P4 ;  /* 0x0000001116cb7211 */ /* 0x000fe200020f0eff */
[----:B------:R-:W-:Y:S01]  /*ac60*/  IMAD R22, R81, 0x2, R18 ;  /* 0x0000000251167824 */ /* 0x000fe200078e0212 */
[----:B------:R-:W-:-:S02]  /*ac70*/  LEA R208, P4, R4, R23, 0x1 ;  /* 0x0000001704d07211 */ /* 0x000fc400078808ff */
[----:B------:R-:W-:Y:S02]  /*ac80*/  LEA.HI.X.SX32 R205, R206, R17, 0x1, P5 ;  /* 0x00000011cecd7211 */ /* 0x000fe400028f0eff */
[-C--:B------:R-:W-:Y:S02]  /*ac90*/  LEA R206, P3, R212, R23.reuse, 0x1 ;  /* 0x00000017d4ce7211 */ /* 0x080fe400078608ff */
[----:B------:R-:W-:Y:S02]  /*aca0*/  LEA R210, P5, R6, R23, 0x1 ;  /* 0x0000001706d27211 */ /* 0x000fe400078a08ff */
[-C--:B------:R-:W-:Y:S01]  /*acb0*/  LEA.HI.X.SX32 R209, R4, R17.reuse, 0x1, P4 ;  /* 0x0000001104d17211 */ /* 0x080fe200020f0eff */
[C---:B------:R-:W-:Y:S01]  /*acc0*/  IMAD R4, R81.reuse, 0x2, R22 ;  /* 0x0000000251047824 */ /* 0x040fe200078e0216 */
[-C--:B------:R-:W-:Y:S02]  /*acd0*/  LEA.HI.X.SX32 R207, R212, R17.reuse, 0x1, P3 ;  /* 0x00000011d4cf7211 */ /* 0x080fe400018f0eff */
[----:B------:R-:W-:Y:S01]  /*ace0*/  LEA.HI.X.SX32 R211, R6, R17, 0x1, P5 ;  /* 0x0000001106d37211 */ /* 0x000fe200028f0eff */
[----:B------:R-:W-:Y:S01]  /*acf0*/  IMAD R6, R81, 0x2, R4 ;  /* 0x0000000251067824 */ /* 0x000fe200078e0204 */
[----:B------:R-:W-:-:S02]  /*ad00*/  LEA R212, P3, R8, R23, 0x1 ;  /* 0x0000001708d47211 */ /* 0x000fc400078608ff */
[----:B------:R-:W-:Y:S02]  /*ad10*/  LEA R214, P4, R10, R23, 0x1 ;  /* 0x000000170ad67211 */ /* 0x000fe400078808ff */
[----:B------:R-:W-:Y:S01]  /*ad20*/  LEA.HI.X.SX32 R213, R8, R17, 0x1, P3 ;  /* 0x0000001108d57211 */ /* 0x000fe200018f0eff */
        /* <DEDUP_REMOVED lines=8> */
[-C--:B------:R-:W-:Y:S02]  /*adb0*/  LEA.HI.X.SX32 R223, R224, R17.reuse, 0x1, P5 ;  /* 0x00000011e0df7211 */ /* 0x080fe400028f0eff */
[----:B------:R-:W-:Y:S01]  /*adc0*/  LEA.HI.X.SX32 R219, R32, R17, 0x1, P3 ;  /* 0x0000001120db7211 */ /* 0x000fe200018f0eff */
[C---:B------:R-:W-:Y:S01]  /*add0*/  IMAD R32, R81.reuse, 0x2, R16 ;  /* 0x0000000251207824 */ /* 0x040fe200078e0210 */
[-C--:B------:R-:W-:Y:S02]  /*ade0*/  LEA R228, P5, R4, R23.reuse, 0x1 ;  /* 0x0000001704e47211 */ /* 0x080fe400078a08ff */
[-C--:B------:R-:W-:Y:S02]  /*adf0*/  LEA R220, P4, R76, R23.reuse, 0x1 ;  /* 0x000000174cdc7211 */ /* 0x080fe400078808ff */
[----:B------:R-:W-:Y:S02]  /*ae00*/  LEA R224, P3, R18, R23, 0x1 ;  /* 0x0000001712e07211 */ /* 0x000fe400078608ff */
[-C--:B------:R-:W-:Y:S01]  /*ae10*/  LEA.HI.X.SX32 R229, R4, R17.reuse, 0x1, P5 ;  /* 0x0000001104e57211 */ /* 0x080fe200028f0eff */
[----:B------:R-:W-:Y:S01]  /*ae20*/  IMAD R4, R81, 0x2, R32 ;  /* 0x0000000251047824 */ /* 0x000fe200078e0220 */
[----:B------:R-:W-:-:S02]  /*ae30*/  LEA.HI.X.SX32 R221, R76, R17, 0x1, P4 ;  /* 0x000000114cdd7211 */ /* 0x000fc400020f0eff */
        /* <DEDUP_REMOVED lines=10> */
[----:B------:R-:W-:Y:S02]  /*aee0*/  LEA R234, P5, R10, R23, 0x1 ;  /* 0x000000170aea7211 */ /* 0x000fe400078a08ff */
[-C--:B------:R-:W-:Y:S01]  /*aef0*/  LEA.HI.X.SX32 R237, R16, R17.reuse, 0x1, P3 ;  /* 0x0000001110ed7211 */ /* 0x080fe200018f0eff */
[----:B------:R-:W-:Y:S01]  /*af00*/  IMAD R16, R81, 0x2, R76 ;  /* 0x0000000251107824 */ /* 0x000fe200078e024c */
[-C--:B------:R-:W-:Y:S02]  /*af10*/  LEA.HI.X.SX32 R233, R8, R17.reuse, 0x1, P4 ;  /* 0x0000001108e97211 */ /* 0x080fe400020f0eff */
[----:B------:R-:W-:Y:S02]  /*af20*/  LEA.HI.X.SX32 R235, R10, R17, 0x1, P5 ;  /* 0x000000110aeb7211 */ /* 0x000fe400028f0eff */
[-C--:B------:R-:W-:Y:S02]  /*af30*/  LEA R238, P4, R32, R23.reuse, 0x1 ;  /* 0x0000001720ee7211 */ /* 0x080fe400078808ff */
[----:B------:R-:W-:-:S02]  /*af40*/  LEA R240, P5, R4, R23, 0x1 ;  /* 0x0000001704f07211 */ /* 0x000fc400078a08ff */
[----:B------:R-:W-:Y:S02]  /*af50*/  PRMT R33, R33, 0x7632, R33 ;  /* 0x0000763221217816 */ /* 0x000fe40000000021 */
[----:B------:R-:W-:Y:S02]  /*af60*/  PRMT R34, R34, 0x7632, R34 ;  /* 0x0000763222227816 */ /* 0x000fe40000000022 */
[----:B------:R-:W-:Y:S01]  /*af70*/  PRMT R35, R35, 0x7632, R35 ;  /* 0x0000763223237816 */ /* 0x000fe20000000023 */
[----:B------:R0:W-:Y:S01]  /*af80*/  STG.E.U16 desc[UR60][R12.64], R33 ;  /* 0x000000210c007986 */ /* 0x0001e2000c10153c */
[-C--:B------:R-:W-:Y:S02]  /*af90*/  LEA.HI.X.SX32 R239, R32, R17.reuse, 0x1, P4 ;  /* 0x0000001120ef7211 */ /* 0x080fe400020f0eff */
[----:B------:R-:W-:Y:S01]  /*afa0*/  LEA.HI.X.SX32 R241, R4, R17, 0x1, P5 ;  /* 0x0000001104f17211 */ /* 0x000fe200028f0eff */
[----:B------:R1:W-:Y:S01]  /*afb0*/  STG.E.U16 desc[UR60][R14.64], R34 ;  /* 0x000000220e007986 */ /* 0x0003e2000c10153c */
[----:B------:R-:W-:-:S02]  /*afc0*/  LEA R10, P6, R16, R23, 0x1 ;  /* 0x00000017100a7211 */ /* 0x000fc400078c08ff */
[-C--:B------:R-:W-:Y:S01]  /*afd0*/  LEA R8, P3, R18, R23.reuse, 0x1 ;  /* 0x0000001712087211 */ /* 0x080fe200078608ff */
[----:B------:R-:W-:Y:S01]  /*afe0*/  STG.E.U16 desc[UR60][R24.64], R35 ;  /* 0x0000002318007986 */ /* 0x000fe2000c10153c */
[-C--:B------:R-:W-:Y:S02]  /*aff0*/  LEA R6, P4, R22, R23.reuse, 0x1 ;  /* 0x0000001716067211 */ /* 0x080fe400078808ff */
[----:B------:R-:W-:Y:S01]  /*b000*/  LEA R4, P5, R76, R23, 0x1 ;  /* 0x000000174c047211 */ /* 0x000fe200078a08ff */
[----:B------:R-:W-:Y:S01]  /*b010*/  STG.E.U16 desc[UR60][R26.64], R36 ;  /* 0x000000241a007986 */ /* 0x000fe2000c10153c */
[----:B0-----:R-:W-:Y:S02]  /*b020*/  PRMT R13, R36, 0x7632, R13 ;  /* 0x00007632240d7816 */ /* 0x001fe4000000000d */
[----:B------:R-:W-:Y:S01]  /*b030*/  LEA.HI.X.SX32 R11, R16, R17, 0x1, P6 ;  /* 0x00000011100b7211 */ /* 0x000fe200030f0eff */
[----:B------:R-:W-:Y:S01]  /*b040*/  STG.E.U16 desc[UR60][R28.64], R37 ;  /* 0x000000251c007986 */ /* 0x000fe2000c10153c */
[----:B-1----:R-:W-:-:S02]  /*b050*/  PRMT R15, R37, 0x7632, R15 ;  /* 0x00007632250f7816 */ /* 0x002fc4000000000f */
[-C--:B------:R-:W-:Y:S01]  /*b060*/  LEA.HI.X.SX32 R9, R18, R17.reuse, 0x1, P3 ;  /* 0x0000001112097211 */ /* 0x080fe200018f0eff */
[----:B------:R-:W-:Y:S01]  /*b070*/  STG.E.U16 desc[UR60][R30.64], R38 ;  /* 0x000000261e007986 */ /* 0x000fe2000c10153c */
[-C--:B------:R-:W-:Y:S02]  /*b080*/  LEA.HI.X.SX32 R7, R22, R17.reuse, 0x1, P4 ;  /* 0x0000001116077211 */ /* 0x080fe400020f0eff */
[----:B------:R-:W-:Y:S01]  /*b090*/  LEA.HI.X.SX32 R5, R76, R17, 0x1, P5 ;  /* 0x000000114c057211 */ /* 0x000fe200028f0eff */
[----:B------:R-:W-:Y:S01]  /*b0a0*/  STG.E.U16 desc[UR60][R78.64], R39 ;  /* 0x000000274e007986 */ /* 0x000fe2000c10153c */
[----:B------:R-:W-:Y:S02]  /*b0b0*/  PRMT R16, R38, 0x7632, R16 ;  /* 0x0000763226107816 */ /* 0x000fe40000000010 */
[----:B------:R-:W-:Y:S01]  /*b0c0*/  PRMT R17, R39, 0x7632, R17 ;  /* 0x0000763227117816 */ /* 0x000fe20000000011 */
[----:B------:R0:W-:Y:S01]  /*b0d0*/  STG.E.U16 desc[UR60][R82.64], R13 ;  /* 0x0000000d52007986 */ /* 0x0001e2000c10153c */
[----:B------:R-:W-:-:S02]  /*b0e0*/  PRMT R12, R40, 0x7632, R12 ;  /* 0x00007632280c7816 */ /* 0x000fc4000000000c */
[----:B------:R-:W-:Y:S01]  /*b0f0*/  PRMT R14, R41, 0x7632, R14 ;  /* 0x00007632290e7816 */ /* 0x000fe2000000000e */
[----:B------:R1:W-:Y:S01]  /*b100*/  STG.E.U16 desc[UR60][R84.64], R15 ;  /* 0x0000000f54007986 */ /* 0x0003e2000c10153c */
[----:B------:R-:W-:Y:S02]  /*b110*/  PRMT R18, R42, 0x7632, R18 ;  /* 0x000076322a127816 */ /* 0x000fe40000000012 */
[----:B------:R-:W-:Y:S01]  /*b120*/  PRMT R76, R47, 0x7632, R76 ;  /* 0x000076322f4c7816 */ /* 0x000fe2000000004c */
[----:B------:R2:W-:Y:S01]  /*b130*/  STG.E.U16 desc[UR60][R86.64], R16 ;  /* 0x0000001056007986 */ /* 0x0005e2000c10153c */
[----:B----4-:R-:W-:-:S03]  /*b140*/  PRMT R81, R56, 0x7632, R81 ;  /* 0x0000763238517816 */ /* 0x010fc60000000051 */
[----:B------:R3:W-:Y:S01]  /*b150*/  STG.E.U16 desc[UR60][R88.64], R17 ;  /* 0x0000001158007986 */ /* 0x0007e2000c10153c */
[----:B0-----:R-:W-:Y:S02]  /*b160*/  PRMT R13, R52, 0x7632, R13 ;  /* 0x00007632340d7816 */ /* 0x001fe4000000000d */
[----:B------:R-:W-:Y:S01]  /*b170*/  PRMT R82, R57, 0x7632, R82 ;  /* 0x0000763239527816 */ /* 0x000fe20000000052 */
[----:B------:R0:W-:Y:S01]  /*b180*/  STG.E.U16 desc[UR60][R90.64], R40 ;  /* 0x000000285a007986 */ /* 0x0001e2000c10153c */
[----:B-1----:R-:W-:Y:S02]  /*b190*/  PRMT R15, R53, 0x7632, R15 ;  /* 0x00007632350f7816 */ /* 0x002fe4000000000f */
[----:B------:R-:W-:Y:S01]  /*b1a0*/  PRMT R83, R58, 0x7632, R83 ;  /* 0x000076323a537816 */ /* 0x000fe20000000053 */
[----:B------:R1:W-:Y:S01]  /*b1b0*/  STG.E.U16 desc[UR60][R92.64], R41 ;  /* 0x000000295c007986 */ /* 0x0003e2000c10153c */
[----:B--2---:R-:W-:Y:S02]  /*b1c0*/  PRMT R16, R54, 0x7632, R16 ;  /* 0x0000763236107816 */ /* 0x004fe40000000010 */
[----:B------:R-:W-:Y:S01]  /*b1d0*/  PRMT R84, R59, 0x7632, R84 ;  /* 0x000076323b547816 */ /* 0x000fe20000000054 */
[----:B------:R-:W-:Y:S01]  /*b1e0*/  STG.E.U16 desc[UR60][R94.64], R42 ;  /* 0x0000002a5e007986 */ /* 0x000fe2000c10153c */
[----:B---3--:R-:W-:-:S02]  /*b1f0*/  PRMT R17, R55, 0x7632, R17 ;  /* 0x0000763237117816 */ /* 0x008fc40000000011 */
[----:B-----5:R-:W-:Y:S01]  /*b200*/  PRMT R89, R72, 0x7632, R89 ;  /* 0x0000763248597816 */ /* 0x020fe20000000059 */
[----:B------:R2:W-:Y:S01]  /*b210*/  STG.E.U16 desc[UR60][R96.64], R43 ;  /* 0x0000002b60007986 */ /* 0x0005e2000c10153c */
[----:B0-----:R-:W-:Y:S02]  /*b220*/  PRMT R90, R73, 0x7632, R90 ;  /* 0x00007632495a7816 */ /* 0x001fe4000000005a */
[----:B------:R-:W-:Y:S01]  /*b230*/  PRMT R91, R74, 0x7632, R91 ;  /* 0x000076324a5b7816 */ /* 0x000fe2000000005b */
[----:B------:R0:W-:Y:S01]  /*b240*/  STG.E.U16 desc[UR60][R98.64], R12 ;  /* 0x0000000c62007986 */ /* 0x0001e2000c10153c */
[----:B-1----:R-:W-:-:S03]  /*b250*/  PRMT R92, R75, 0x7632, R92 ;  /* 0x000076324b5c7816 */ /* 0x002fc6000000005c */
[----:B------:R1:W-:Y:S04]  /*b260*/  STG.E.U16 desc[UR60][R100.64], R14 ;  /* 0x0000000e64007986 */ /* 0x0003e8000c10153c */
[----:B------:R3:W-:Y:S01]  /*b270*/  STG.E.U16 desc[UR60][R102.64], R18 ;  /* 0x0000001266007986 */ /* 0x0007e2000c10153c */
[----:B--2---:R-:W-:-:S03]  /*b280*/  PRMT R97, R60, 0x7632, R97 ;  /* 0x000076323c617816 */ /* 0x004fc60000000061 */
[----:B------:R2:W-:Y:S01]  /*b290*/  STG.E.U16 desc[UR60][R104.64], R21 ;  /* 0x0000001568007986 */ /* 0x0005e2000c10153c */
[----:B0-----:R-:W-:Y:S02]  /*b2a0*/  PRMT R12, R48, 0x7632, R12 ;  /* 0x00007632300c7816 */ /* 0x001fe4000000000c */
[----:B------:R-:W-:Y:S01]  /*b2b0*/  PRMT R98, R61, 0x7632, R98 ;  /* 0x000076323d627816 */ /* 0x000fe20000000062 */
[----:B------:R0:W-:Y:S01]  /*b2c0*/  STG.E.U16 desc[UR60][R106.64], R52 ;  /* 0x000000346a007986 */ /* 0x0001e2000c10153c */
[----:B-1----:R-:W-:Y:S02]  /*b2d0*/  PRMT R14, R49, 0x7632, R14 ;  /* 0x00007632310e7816 */ /* 0x002fe4000000000e */
[----:B------:R-:W-:Y:S01]  /*b2e0*/  PRMT R99, R62, 0x7632, R99 ;  /* 0x000076323e637816 */ /* 0x000fe20000000063 */
[----:B------:R1:W-:Y:S01]  /*b2f0*/  STG.E.U16 desc[UR60][R108.64], R53 ;  /* 0x000000356c007986 */ /* 0x0003e2000c10153c */
[----:B---3--:R-:W-:Y:S02]  /*b300*/  PRMT R18, R50, 0x7632, R18 ;  /* 0x0000763232127816 */ /* 0x008fe40000000012 */
[----:B------:R-:W-:Y:S01]  /*b310*/  PRMT R100, R63, 0x7632, R100 ;  /* 0x000076323f647816 */ /* 0x000fe20000000064 */
[----:B------:R-:W-:Y:S01]  /*b320*/  STG.E.U16 desc[UR60][R110.64], R54 ;  /* 0x000000366e007986 */ /* 0x000fe2000c10153c */
[----:B--2---:R-:W-:-:S02]  /*b330*/  PRMT R21, R51, 0x7632, R21 ;  /* 0x0000763233157816 */ /* 0x004fc40000000015 */
[----:B------:R-:W-:Y:S01]  /*b340*/  PRMT R105, R68, 0x7632, R105 ;  /* 0x0000763244697816 */ /* 0x000fe20000000069 */
        /* <DEDUP_REMOVED lines=8> */
[----:B------:R-:W-:Y:S01]  /*b3d0*/  STG.E.U16 desc[UR60][R120.64], R17 ;  /* 0x0000001178007986 */ /* 0x000fe2000c10153c */
[----:B0-----:R-:W-:Y:S02]  /*b3e0*/  PRMT R13, R44, 0x7632, R13 ;  /* 0x000076322c0d7816 */ /* 0x001fe4000000000d */
[----:B------:R-:W-:Y:S01]  /*b3f0*/  PRMT R114, R65, 0x7632, R114 ;  /* 0x0000763241727816 */ /* 0x000fe20000000072 */
[----:B------:R-:W-:Y:S01]  /*b400*/  STG.E.U16 desc[UR60][R122.64], R48 ;  /* 0x000000307a007986 */ /* 0x000fe2000c10153c */
[----:B-1----:R-:W-:Y:S02]  /*b410*/  PRMT R15, R45, 0x7632, R15 ;  /* 0x000076322d0f7816 */ /* 0x002fe4000000000f */
[----:B------:R-:W-:Y:S01]  /*b420*/  PRMT R115, R66, 0x7632, R115 ;  /* 0x0000763242737816 */ /* 0x000fe20000000073 */
[----:B------:R-:W-:Y:S01]  /*b430*/  STG.E.U16 desc[UR60][R124.64], R49 ;  /* 0x000000317c007986 */ /* 0x000fe2000c10153c */
[----:B---3--:R-:W-:Y:S02]  /*b440*/  PRMT R16, R46, 0x7632, R16 ;  /* 0x000076322e107816 */ /* 0x008fe40000000010 */
[----:B------:R-:W-:Y:S01]  /*b450*/  PRMT R116, R67, 0x7632, R116 ;  /* 0x0000763243747816 */ /* 0x000fe20000000074 */
[----:B------:R-:W-:Y:S04]  /*b460*/  STG.E.U16 desc[UR60][R126.64], R50 ;  /* 0x000000327e007986 */ /* 0x000fe8000c10153c */
[----:B------:R-:W-:Y:S04]  /*b470*/  STG.E.U16 desc[UR60][R128.64], R51 ;  /* 0x0000003380007986 */ /* 0x000fe8000c10153c */
[----:B------:R-:W-:Y:S04]  /*b480*/  STG.E.U16 desc[UR60][R130.64], R12 ;  /* 0x0000000c82007986 */ /* 0x000fe8000c10153c */
[----:B------:R-:W-:Y:S04]  /*b490*/  STG.E.U16 desc[UR60][R132.64], R14 ;  /* 0x0000000e84007986 */ /* 0x000fe8000c10153c */
[----:B------:R0:W-:Y:S04]  /*b4a0*/  STG.E.U16 desc[UR60][R134.64], R18 ;  /* 0x0000001286007986 */ /* 0x0001e8000c10153c */
[----:B------:R-:W-:Y:S04]  /*b4b0*/  STG.E.U16 desc[UR60][R136.64], R21 ;  /* 0x0000001588007986 */ /* 0x000fe8000c10153c */
[----:B------:R-:W-:Y:S04]  /*b4c0*/  STG.E.U16 desc[UR60][R138.64], R44 ;  /* 0x0000002c8a007986 */ /* 0x000fe8000c10153c */
[----:B------:R-:W-:Y:S01]  /*b4d0*/  STG.E.U16 desc[UR60][R140.64], R45 ;  /* 0x0000002d8c007986 */ /* 0x000fe2000c10153c */
[----:B0-----:R-:W-:-:S03]  /*b4e0*/  FFMA R18, R77, 0.69314718246459960938, R20 ;  /* 0x3f3172184d127823 */ /* 0x001fc60000000014 */
[----:B------:R-:W-:Y:S04]  /*b4f0*/  STG.E.U16 desc[UR60][R142.64], R46 ;  /* 0x0000002e8e007986 */ /* 0x000fe8000c10153c */
[----:B------:R-:W-:Y:S04]  /*b500*/  STG.E.U16 desc[UR60][R144.64], R47 ;  /* 0x0000002f90007986 */ /* 0x000fe8000c10153c */
[----:B------:R-:W-:Y:S04]  /*b510*/  STG.E.U16 desc[UR60][R146.64], R13 ;  /* 0x0000000d92007986 */ /* 0x000fe8000c10153c */
[----:B------:R-:W-:Y:S04]  /*b520*/  STG.E.U16 desc[UR60][R148.64], R15 ;  /* 0x0000000f94007986 */ /* 0x000fe8000c10153c */
[----:B------:R-:W-:Y:S04]  /*b530*/  STG.E.U16 desc[UR60][R150.64], R16 ;  /* 0x0000001096007986 */ /* 0x000fe8000c10153c */
[----:B------:R-:W-:Y:S04]  /*b540*/  STG.E.U16 desc[UR60][R152.64], R76 ;  /* 0x0000004c98007986 */ /* 0x000fe8000c10153c */
[----:B------:R0:W1:Y:S04]  /*b550*/  LDS.128 R12, [R0] ;  /* 0x00000000000c7984 */ /* 0x0000680000000c00 */
[----:B------:R2:W-:Y:S04]  /*b560*/  STG.E.U16 desc[UR60][R154.64], R56 ;  /* 0x000000389a007986 */ /* 0x0005e8000c10153c */
[----:B------:R2:W-:Y:S01]  /*b570*/  STG.E.U16 desc[UR60][R156.64], R57 ;  /* 0x000000399c007986 */ /* 0x0005e2000c10153c */
[----:B0-----:R-:W0:Y:S03]  /*b580*/  LDC R0, c[0x0][0x27c] ;  /* 0x00009f00ff007b82 */ /* 0x001e260000000800 */
[----:B------:R2:W-:Y:S04]  /*b590*/  STG.E.U16 desc[UR60][R158.64], R58 ;  /* 0x0000003a9e007986 */ /* 0x0005e8000c10153c */
[----:B------:R2:W-:Y:S04]  /*b5a0*/  STG.E.U16 desc[UR60][R160.64], R59 ;  /* 0x0000003ba0007986 */ /* 0x0005e8000c10153c */
[----:B------:R2:W-:Y:S04]  /*b5b0*/  STG.E.U16 desc[UR60][R162.64], R81 ;  /* 0x00000051a2007986 */ /* 0x0005e8000c10153c */
[----:B------:R2:W-:Y:S04]  /*b5c0*/  STG.E.U16 desc[UR60][R164.64], R82 ;  /* 0x00000052a4007986 */ /* 0x0005e8000c10153c */
[----:B------:R2:W-:Y:S04]  /*b5d0*/  STG.E.U16 desc[UR60][R166.64], R83 ;  /* 0x00000053a6007986 */ /* 0x0005e8000c10153c */
[----:B------:R2:W-:Y:S04]  /*b5e0*/  STG.E.U16 desc[UR60][R168.64], R84 ;  /* 0x00000054a8007986 */ /* 0x0005e8000c10153c */
[----:B------:R2:W-:Y:S04]  /*b5f0*/  STG.E.U16 desc[UR60][R170.64], R72 ;  /* 0x00000048aa007986 */ /* 0x0005e8000c10153c */
[----:B------:R2:W-:Y:S01]  /*b600*/  STG.E.U16 desc[UR60][R172.64], R73 ;  /* 0x00000049ac007986 */ /* 0x0005e2000c10153c */
[----:B-1----:R-:W-:-:S02]  /*b610*/  PRMT R16, R12, 0x7632, R16 ;  /* 0x000076320c107816 */ /* 0x002fc40000000010 */
[----:B------:R-:W-:Y:S01]  /*b620*/  PRMT R17, R13, 0x7632, R17 ;  /* 0x000076320d117816 */ /* 0x000fe20000000011 */
[----:B------:R2:W-:Y:S01]  /*b630*/  STG.E.U16 desc[UR60][R174.64], R74 ;  /* 0x0000004aae007986 */ /* 0x0005e2000c10153c */
[----:B------:R-:W-:Y:S02]  /*b640*/  PRMT R21, R14, 0x7632, R21 ;  /* 0x000076320e157816 */ /* 0x000fe40000000015 */
[----:B------:R-:W-:Y:S01]  /*b650*/  PRMT R22, R15, 0x7632, R22 ;  /* 0x000076320f167816 */ /* 0x000fe20000000016 */
[----:B------:R2:W-:Y:S04]  /*b660*/  STG.E.U16 desc[UR60][R176.64], R75 ;  /* 0x0000004bb0007986 */ /* 0x0005e8000c10153c */
        /* <DEDUP_REMOVED lines=36> */
[----:B------:R-:W-:Y:S06]  /*b8b0*/  BAR.SYNC.DEFER_BLOCKING 0x0 ;  /* 0x0000000000007b1d */ /* 0x000fec0000010000 */
[----:B------:R2:W-:Y:S02]  /*b8c0*/  STS.64 [R2], R18 ;  /* 0x0000001202007388 */ /* 0x0005e40000000a00 */
[----:B------:R-:W-:Y:S06]  /*b8d0*/  BAR.SYNC.DEFER_BLOCKING 0x0 ;  /* 0x0000000000007b1d */ /* 0x000fec0000010000 */
[----:B0-----:R-:W-:Y:S05]  /*b8e0*/  @P0 EXIT ;  /* 0x000000000000094d */ /* 0x001fea0003800000 */
[----:B------:R-:W0:Y:S01]  /*b8f0*/  LDS R3, [R3] ;  /* 0x0000000003037984 */ /* 0x000e220000000800 */
[----:B--2---:R-:W1:Y:S01]  /*b900*/  LDC.64 R6, c[0x0][0x230] ;  /* 0x00008c00ff067b82 */ /* 0x004e620000000a00 */
[----:B------:R-:W-:Y:S02]  /*b910*/  IMAD R0, R244, R0, RZ ;  /* 0x00000000f4007224 */ /* 0x000fe400078e02ff */
[----:B------:R-:W-:Y:S02]  /*b920*/  IMAD.SHL.U32 R4, R242, 0x4, RZ ;  /* 0x00000004f2047824 */ /* 0x000fe400078e00ff */
[C---:B------:R-:W-:Y:S02]  /*b930*/  IMAD.SHL.U32 R5, R0.reuse, 0x4, RZ ;  /* 0x0000000400057824 */ /* 0x040fe400078e00ff */
[----:B------:R-:W-:-:S04]  /*b940*/  IMAD.HI R0, R0, 0x4, RZ ;  /* 0x0000000400007827 */ /* 0x000fc800078e02ff */
[----:B------:R-:W-:Y:S01]  /*b950*/  IMAD.HI R2, R242, 0x4, RZ ;  /* 0x00000004f2027827 */ /* 0x000fe200078e02ff */
[----:B-1----:R-:W-:-:S04]  /*b960*/  IADD3 R4, P0, P1, R4, R6, R5 ;  /* 0x0000000604047210 */ /* 0x002fc8000791e005 */
[----:B------:R-:W-:-:S05]  /*b970*/  IADD3.X R5, R2, R7, R0, P0, P1 ;  /* 0x0000000702057210 */ /* 0x000fca00007e2400 */
[----:B0-----:R-:W-:Y:S01]  /*b980*/  STG.E desc[UR60][R4.64], R3 ;  /* 0x0000000304007986 */ /* 0x001fe2000c10193c */
[----:B------:R-:W-:Y:S05]  /*b990*/  EXIT ;  /* 0x000000000000794d */ /* 0x000fea0003800000 */
.L_x_2:
[----:B------:R-:W-:-:S00]  /*b9a0*/  BRA `(.L_x_2) ;  /* 0xfffffffc00fc7947 */ /* 0x000fc0000383ffff */
[----:B------:R-:W-:-:S00]  /*b9b0*/  NOP ;  /* 0x0000000000007918 */ /* 0x000fc00000000000 */
        /* <DEDUP_REMOVED lines=12> */
.L_x_3:


//--------------------- .nv.global.init           --------------------------
	.section	.nv.global.init,"aw",@progbits
.nv.global.init:
	.type		_$_str,@object
	.size		_$_str,(.L_0 - _$_str)
_$_str:
        /*0000*/ 	.byte	0x5f, 0x5f, 0x43, 0x55, 0x44, 0x41, 0x5f, 0x46, 0x54, 0x5a, 0x00
.L_0:


//--------------------- .nv.shared.attn_fwd       --------------------------
	.section	.nv.shared.attn_fwd,"aw",@nobits
	.sectionflags	@""
	.align	16
	.zero		1024


//--------------------- .nv.shared.reserved.0     --------------------------
	.section	.nv.shared.reserved.0,"aw",@nobits
	.weak		__nv_reservedSMEM_offset_0_alias
	.size		__nv_reservedSMEM_offset_0_alias, 0, 0
	.other		__nv_reservedSMEM_offset_0_alias,@"STO_CUDA_RESERVED_SHARED STV_DEFAULT"
__nv_reservedSMEM_offset_0_alias:
	.zero		0


//--------------------- .nv.constant0.attn_fwd    --------------------------
	.section	.nv.constant0.attn_fwd,"a",@progbits
	.sectionflags	@""
	.align	4
.nv.constant0.attn_fwd:
	.zero		664


//--------------------- SYMBOLS --------------------------

	.type		.nv.reservedSmem.offset0,@object
	.size		.nv.reservedSmem.offset0,0x4
